//
// Generated by NVIDIA NVVM Compiler
//
// Compiler Build ID: CL-36424714
// Cuda compilation tools, release 13.0, V13.0.88
// Based on NVVM 20.0.0
//

.version 9.0
.target sm_100
.address_size 64

	// .globl	_Z10flash_attnPfS_S_S_S_S_iiiiiiiif
.extern .shared .align 16 .b8 smem[];

.visible .entry _Z10flash_attnPfS_S_S_S_S_iiiiiiiif(
	.param .u64 .ptr .align 1 _Z10flash_attnPfS_S_S_S_S_iiiiiiiif_param_0,
	.param .u64 .ptr .align 1 _Z10flash_attnPfS_S_S_S_S_iiiiiiiif_param_1,
	.param .u64 .ptr .align 1 _Z10flash_attnPfS_S_S_S_S_iiiiiiiif_param_2,
	.param .u64 .ptr .align 1 _Z10flash_attnPfS_S_S_S_S_iiiiiiiif_param_3,
	.param .u64 .ptr .align 1 _Z10flash_attnPfS_S_S_S_S_iiiiiiiif_param_4,
	.param .u64 .ptr .align 1 _Z10flash_attnPfS_S_S_S_S_iiiiiiiif_param_5,
	.param .u32 _Z10flash_attnPfS_S_S_S_S_iiiiiiiif_param_6,
	.param .u32 _Z10flash_attnPfS_S_S_S_S_iiiiiiiif_param_7,
	.param .u32 _Z10flash_attnPfS_S_S_S_S_iiiiiiiif_param_8,
	.param .u32 _Z10flash_attnPfS_S_S_S_S_iiiiiiiif_param_9,
	.param .u32 _Z10flash_attnPfS_S_S_S_S_iiiiiiiif_param_10,
	.param .u32 _Z10flash_attnPfS_S_S_S_S_iiiiiiiif_param_11,
	.param .u32 _Z10flash_attnPfS_S_S_S_S_iiiiiiiif_param_12,
	.param .u32 _Z10flash_attnPfS_S_S_S_S_iiiiiiiif_param_13,
	.param .f32 _Z10flash_attnPfS_S_S_S_S_iiiiiiiif_param_14
)
{
	.reg .pred 	%p<60>;
	.reg .b32 	%r<295>;
	.reg .b32 	%f<630>;
	.reg .b64 	%rd<49>;

	ld.param.u64 	%rd8, [_Z10flash_attnPfS_S_S_S_S_iiiiiiiif_param_0];
	ld.param.u64 	%rd9, [_Z10flash_attnPfS_S_S_S_S_iiiiiiiif_param_1];
	ld.param.u64 	%rd10, [_Z10flash_attnPfS_S_S_S_S_iiiiiiiif_param_2];
	ld.param.u64 	%rd11, [_Z10flash_attnPfS_S_S_S_S_iiiiiiiif_param_3];
	ld.param.u64 	%rd12, [_Z10flash_attnPfS_S_S_S_S_iiiiiiiif_param_4];
	ld.param.u64 	%rd13, [_Z10flash_attnPfS_S_S_S_S_iiiiiiiif_param_5];
	ld.param.u32 	%r84, [_Z10flash_attnPfS_S_S_S_S_iiiiiiiif_param_6];
	ld.param.u32 	%r85, [_Z10flash_attnPfS_S_S_S_S_iiiiiiiif_param_7];
	ld.param.u32 	%r86, [_Z10flash_attnPfS_S_S_S_S_iiiiiiiif_param_9];
	ld.param.u32 	%r87, [_Z10flash_attnPfS_S_S_S_S_iiiiiiiif_param_10];
	ld.param.u32 	%r88, [_Z10flash_attnPfS_S_S_S_S_iiiiiiiif_param_11];
	ld.param.u32 	%r89, [_Z10flash_attnPfS_S_S_S_S_iiiiiiiif_param_12];
	ld.param.u32 	%r90, [_Z10flash_attnPfS_S_S_S_S_iiiiiiiif_param_13];
	ld.param.f32 	%f72, [_Z10flash_attnPfS_S_S_S_S_iiiiiiiif_param_14];
	cvta.to.global.u64 	%rd1, %rd9;
	cvta.to.global.u64 	%rd2, %rd8;
	cvta.to.global.u64 	%rd3, %rd10;
	cvta.to.global.u64 	%rd4, %rd11;
	cvta.to.global.u64 	%rd5, %rd13;
	cvta.to.global.u64 	%rd6, %rd12;
	mov.u32 	%r1, %tid.x;
	mov.u32 	%r2, %tid.y;
	setp.lt.s32 	%p1, %r85, 1;
	@%p1 bra 	$L__BB0_91;
	mul.lo.s32 	%r92, %r89, %r88;
	shl.b32 	%r93, %r92, 2;
	mov.u32 	%r94, smem;
	add.s32 	%r3, %r94, %r93;
	add.s32 	%r4, %r3, %r93;
	mul.lo.s32 	%r95, %r90, %r88;
	shl.b32 	%r96, %r95, 2;
	add.s32 	%r5, %r4, %r96;
	mov.u32 	%r97, %ctaid.y;
	mov.u32 	%r98, %ctaid.x;
	mul.lo.s32 	%r6, %r88, %r2;
	mad.lo.s32 	%r99, %r86, %r98, %r97;
	mul.lo.s32 	%r7, %r99, %r87;
	mul.lo.s32 	%r8, %r88, %r1;
	mul.lo.s32 	%r9, %r89, %r1;
	add.s32 	%r100, %r9, %r2;
	shl.b32 	%r101, %r100, 2;
	add.s32 	%r10, %r5, %r101;
	add.s32 	%r11, %r1, %r7;
	add.s32 	%r12, %r88, -1;
	and.b32  	%r13, %r88, 7;
	add.s32 	%r14, %r13, -1;
	and.b32  	%r15, %r88, 3;
	add.s32 	%r16, %r15, -1;
	and.b32  	%r17, %r88, 15;
	and.b32  	%r18, %r89, 3;
	and.b32  	%r19, %r88, 2147483640;
	and.b32  	%r20, %r88, 1;
	and.b32  	%r21, %r88, 2147483632;
	and.b32  	%r22, %r89, 2147483644;
	and.b32  	%r23, %r89, 1;
	neg.s32 	%r24, %r19;
	shl.b32 	%r102, %r6, 2;
	add.s32 	%r103, %r102, %r94;
	add.s32 	%r25, %r103, 16;
	shl.b32 	%r104, %r2, 2;
	shl.b32 	%r105, %r89, 2;
	add.s32 	%r106, %r104, %r105;
	mad.lo.s32 	%r107, %r88, %r106, %r94;
	add.s32 	%r26, %r107, 16;
	mov.b32 	%r268, 0;
$L__BB0_2:
	setp.lt.s32 	%p2, %r88, 1;
	@%p2 bra 	$L__BB0_14;
	setp.lt.u32 	%p3, %r12, 7;
	mul.lo.s32 	%r28, %r268, %r89;
	add.s32 	%r109, %r7, %r28;
	mad.lo.s32 	%r29, %r109, %r88, %r6;
	mov.b32 	%r274, 0;
	@%p3 bra 	$L__BB0_6;
	add.s32 	%r110, %r2, %r7;
	add.s32 	%r111, %r110, %r28;
	mul.lo.s32 	%r271, %r88, %r111;
	mov.u32 	%r269, %r26;
	mov.u32 	%r270, %r25;
	mov.u32 	%r272, %r24;
$L__BB0_5:
	.pragma "nounroll";
	mul.wide.s32 	%rd14, %r271, 4;
	add.s64 	%rd15, %rd2, %rd14;
	ld.global.f32 	%f73, [%rd15];
	st.shared.f32 	[%r270+-16], %f73;
	add.s64 	%rd16, %rd1, %rd14;
	ld.global.f32 	%f74, [%rd16];
	st.shared.f32 	[%r269+-16], %f74;
	ld.global.f32 	%f75, [%rd15+4];
	st.shared.f32 	[%r270+-12], %f75;
	ld.global.f32 	%f76, [%rd16+4];
	st.shared.f32 	[%r269+-12], %f76;
	ld.global.f32 	%f77, [%rd15+8];
	st.shared.f32 	[%r270+-8], %f77;
	ld.global.f32 	%f78, [%rd16+8];
	st.shared.f32 	[%r269+-8], %f78;
	ld.global.f32 	%f79, [%rd15+12];
	st.shared.f32 	[%r270+-4], %f79;
	ld.global.f32 	%f80, [%rd16+12];
	st.shared.f32 	[%r269+-4], %f80;
	ld.global.f32 	%f81, [%rd15+16];
	st.shared.f32 	[%r270], %f81;
	ld.global.f32 	%f82, [%rd16+16];
	st.shared.f32 	[%r269], %f82;
	ld.global.f32 	%f83, [%rd15+20];
	st.shared.f32 	[%r270+4], %f83;
	ld.global.f32 	%f84, [%rd16+20];
	st.shared.f32 	[%r269+4], %f84;
	ld.global.f32 	%f85, [%rd15+24];
	st.shared.f32 	[%r270+8], %f85;
	ld.global.f32 	%f86, [%rd16+24];
	st.shared.f32 	[%r269+8], %f86;
	ld.global.f32 	%f87, [%rd15+28];
	st.shared.f32 	[%r270+12], %f87;
	ld.global.f32 	%f88, [%rd16+28];
	st.shared.f32 	[%r269+12], %f88;
	add.s32 	%r272, %r272, 8;
	add.s32 	%r271, %r271, 8;
	add.s32 	%r270, %r270, 32;
	add.s32 	%r269, %r269, 32;
	setp.ne.s32 	%p4, %r272, 0;
	mov.u32 	%r274, %r19;
	@%p4 bra 	$L__BB0_5;
$L__BB0_6:
	setp.eq.s32 	%p5, %r13, 0;
	@%p5 bra 	$L__BB0_14;
	setp.lt.u32 	%p6, %r14, 3;
	@%p6 bra 	$L__BB0_9;
	add.s32 	%r112, %r29, %r274;
	mul.wide.s32 	%rd17, %r112, 4;
	add.s64 	%rd18, %rd2, %rd17;
	ld.global.f32 	%f89, [%rd18];
	add.s32 	%r113, %r274, %r6;
	shl.b32 	%r114, %r113, 2;
	mov.u32 	%r115, smem;
	add.s32 	%r116, %r115, %r114;
	st.shared.f32 	[%r116], %f89;
	add.s64 	%rd19, %rd1, %rd17;
	ld.global.f32 	%f90, [%rd19];
	add.s32 	%r117, %r3, %r114;
	st.shared.f32 	[%r117], %f90;
	ld.global.f32 	%f91, [%rd18+4];
	st.shared.f32 	[%r116+4], %f91;
	ld.global.f32 	%f92, [%rd19+4];
	st.shared.f32 	[%r117+4], %f92;
	ld.global.f32 	%f93, [%rd18+8];
	st.shared.f32 	[%r116+8], %f93;
	ld.global.f32 	%f94, [%rd19+8];
	st.shared.f32 	[%r117+8], %f94;
	ld.global.f32 	%f95, [%rd18+12];
	st.shared.f32 	[%r116+12], %f95;
	ld.global.f32 	%f96, [%rd19+12];
	st.shared.f32 	[%r117+12], %f96;
	add.s32 	%r274, %r274, 4;
$L__BB0_9:
	setp.eq.s32 	%p7, %r15, 0;
	@%p7 bra 	$L__BB0_14;
	setp.eq.s32 	%p8, %r16, 0;
	@%p8 bra 	$L__BB0_12;
	add.s32 	%r118, %r29, %r274;
	mul.wide.s32 	%rd20, %r118, 4;
	add.s64 	%rd21, %rd2, %rd20;
	ld.global.f32 	%f97, [%rd21];
	add.s32 	%r119, %r274, %r6;
	shl.b32 	%r120, %r119, 2;
	mov.u32 	%r121, smem;
	add.s32 	%r122, %r121, %r120;
	st.shared.f32 	[%r122], %f97;
	add.s64 	%rd22, %rd1, %rd20;
	ld.global.f32 	%f98, [%rd22];
	add.s32 	%r123, %r3, %r120;
	st.shared.f32 	[%r123], %f98;
	ld.global.f32 	%f99, [%rd21+4];
	st.shared.f32 	[%r122+4], %f99;
	ld.global.f32 	%f100, [%rd22+4];
	st.shared.f32 	[%r123+4], %f100;
	add.s32 	%r274, %r274, 2;
$L__BB0_12:
	setp.eq.s32 	%p9, %r20, 0;
	@%p9 bra 	$L__BB0_14;
	add.s32 	%r124, %r29, %r274;
	mul.wide.s32 	%rd23, %r124, 4;
	add.s64 	%rd24, %rd2, %rd23;
	ld.global.f32 	%f101, [%rd24];
	add.s32 	%r125, %r274, %r6;
	shl.b32 	%r126, %r125, 2;
	mov.u32 	%r127, smem;
	add.s32 	%r128, %r127, %r126;
	st.shared.f32 	[%r128], %f101;
	add.s64 	%rd25, %rd1, %rd23;
	ld.global.f32 	%f102, [%rd25];
	add.s32 	%r129, %r3, %r126;
	st.shared.f32 	[%r129], %f102;
$L__BB0_14:
	setp.lt.s32 	%p10, %r84, 1;
	bar.sync 	0;
	@%p10 bra 	$L__BB0_90;
	mov.b32 	%r276, 0;
$L__BB0_16:
	setp.lt.s32 	%p11, %r88, 1;
	@%p11 bra 	$L__BB0_30;
	setp.lt.u32 	%p12, %r12, 15;
	mad.lo.s32 	%r132, %r276, %r90, %r7;
	mad.lo.s32 	%r45, %r132, %r88, %r8;
	mov.b32 	%r279, 0;
	@%p12 bra 	$L__BB0_20;
	mov.b32 	%r277, 0;
$L__BB0_19:
	.pragma "nounroll";
	add.s32 	%r134, %r45, %r277;
	mul.wide.s32 	%rd26, %r134, 4;
	add.s64 	%rd27, %rd3, %rd26;
	ld.global.f32 	%f103, [%rd27];
	add.s32 	%r135, %r277, %r8;
	shl.b32 	%r136, %r135, 2;
	add.s32 	%r137, %r4, %r136;
	st.shared.f32 	[%r137], %f103;
	ld.global.f32 	%f104, [%rd27+4];
	st.shared.f32 	[%r137+4], %f104;
	ld.global.f32 	%f105, [%rd27+8];
	st.shared.f32 	[%r137+8], %f105;
	ld.global.f32 	%f106, [%rd27+12];
	st.shared.f32 	[%r137+12], %f106;
	ld.global.f32 	%f107, [%rd27+16];
	st.shared.f32 	[%r137+16], %f107;
	ld.global.f32 	%f108, [%rd27+20];
	st.shared.f32 	[%r137+20], %f108;
	ld.global.f32 	%f109, [%rd27+24];
	st.shared.f32 	[%r137+24], %f109;
	ld.global.f32 	%f110, [%rd27+28];
	st.shared.f32 	[%r137+28], %f110;
	ld.global.f32 	%f111, [%rd27+32];
	st.shared.f32 	[%r137+32], %f111;
	ld.global.f32 	%f112, [%rd27+36];
	st.shared.f32 	[%r137+36], %f112;
	ld.global.f32 	%f113, [%rd27+40];
	st.shared.f32 	[%r137+40], %f113;
	ld.global.f32 	%f114, [%rd27+44];
	st.shared.f32 	[%r137+44], %f114;
	ld.global.f32 	%f115, [%rd27+48];
	st.shared.f32 	[%r137+48], %f115;
	ld.global.f32 	%f116, [%rd27+52];
	st.shared.f32 	[%r137+52], %f116;
	ld.global.f32 	%f117, [%rd27+56];
	st.shared.f32 	[%r137+56], %f117;
	ld.global.f32 	%f118, [%rd27+60];
	st.shared.f32 	[%r137+60], %f118;
	add.s32 	%r277, %r277, 16;
	setp.ne.s32 	%p13, %r277, %r21;
	mov.u32 	%r279, %r21;
	@%p13 bra 	$L__BB0_19;
$L__BB0_20:
	setp.eq.s32 	%p14, %r17, 0;
	@%p14 bra 	$L__BB0_30;
	add.s32 	%r138, %r17, -1;
	setp.lt.u32 	%p15, %r138, 7;
	@%p15 bra 	$L__BB0_23;
	add.s32 	%r139, %r45, %r279;
	mul.wide.s32 	%rd28, %r139, 4;
	add.s64 	%rd29, %rd3, %rd28;
	ld.global.f32 	%f119, [%rd29];
	add.s32 	%r140, %r279, %r8;
	shl.b32 	%r141, %r140, 2;
	add.s32 	%r142, %r4, %r141;
	st.shared.f32 	[%r142], %f119;
	ld.global.f32 	%f120, [%rd29+4];
	st.shared.f32 	[%r142+4], %f120;
	ld.global.f32 	%f121, [%rd29+8];
	st.shared.f32 	[%r142+8], %f121;
	ld.global.f32 	%f122, [%rd29+12];
	st.shared.f32 	[%r142+12], %f122;
	ld.global.f32 	%f123, [%rd29+16];
	st.shared.f32 	[%r142+16], %f123;
	ld.global.f32 	%f124, [%rd29+20];
	st.shared.f32 	[%r142+20], %f124;
	ld.global.f32 	%f125, [%rd29+24];
	st.shared.f32 	[%r142+24], %f125;
	ld.global.f32 	%f126, [%rd29+28];
	st.shared.f32 	[%r142+28], %f126;
	add.s32 	%r279, %r279, 8;
$L__BB0_23:
	setp.eq.s32 	%p16, %r13, 0;
	@%p16 bra 	$L__BB0_30;
	setp.lt.u32 	%p17, %r14, 3;
	@%p17 bra 	$L__BB0_26;
	add.s32 	%r143, %r45, %r279;
	mul.wide.s32 	%rd30, %r143, 4;
	add.s64 	%rd31, %rd3, %rd30;
	ld.global.f32 	%f127, [%rd31];
	add.s32 	%r144, %r279, %r8;
	shl.b32 	%r145, %r144, 2;
	add.s32 	%r146, %r4, %r145;
	st.shared.f32 	[%r146], %f127;
	ld.global.f32 	%f128, [%rd31+4];
	st.shared.f32 	[%r146+4], %f128;
	ld.global.f32 	%f129, [%rd31+8];
	st.shared.f32 	[%r146+8], %f129;
	ld.global.f32 	%f130, [%rd31+12];
	st.shared.f32 	[%r146+12], %f130;
	add.s32 	%r279, %r279, 4;
$L__BB0_26:
	setp.eq.s32 	%p18, %r15, 0;
	@%p18 bra 	$L__BB0_30;
	setp.eq.s32 	%p19, %r15, 1;
	add.s32 	%r147, %r45, %r279;
	mul.wide.s32 	%rd32, %r147, 4;
	add.s64 	%rd7, %rd3, %rd32;
	ld.global.f32 	%f131, [%rd7];
	add.s32 	%r148, %r279, %r8;
	shl.b32 	%r149, %r148, 2;
	add.s32 	%r53, %r4, %r149;
	st.shared.f32 	[%r53], %f131;
	@%p19 bra 	$L__BB0_30;
	setp.eq.s32 	%p20, %r15, 2;
	ld.global.f32 	%f132, [%rd7+4];
	st.shared.f32 	[%r53+4], %f132;
	@%p20 bra 	$L__BB0_30;
	ld.global.f32 	%f133, [%rd7+8];
	st.shared.f32 	[%r53+8], %f133;
$L__BB0_30:
	setp.lt.s32 	%p21, %r88, 1;
	bar.sync 	0;
	mul.lo.s32 	%r54, %r276, %r90;
	add.s32 	%r150, %r54, %r2;
	mul.wide.s32 	%rd33, %r150, 4;
	add.s64 	%rd34, %rd6, %rd33;
	ld.global.f32 	%f1, [%rd34];
	add.s64 	%rd35, %rd5, %rd33;
	ld.global.f32 	%f2, [%rd35];
	mov.f32 	%f601, 0f00000000;
	@%p21 bra 	$L__BB0_42;
	setp.lt.u32 	%p22, %r12, 7;
	mov.f32 	%f601, 0f00000000;
	mov.b32 	%r283, 0;
	@%p22 bra 	$L__BB0_34;
	mov.f32 	%f601, 0f00000000;
	mov.b32 	%r281, 0;
$L__BB0_33:
	.pragma "nounroll";
	add.s32 	%r153, %r281, %r8;
	shl.b32 	%r154, %r153, 2;
	add.s32 	%r155, %r4, %r154;
	ld.shared.f32 	%f138, [%r155];
	add.s32 	%r156, %r281, %r6;
	shl.b32 	%r157, %r156, 2;
	mov.u32 	%r158, smem;
	add.s32 	%r159, %r158, %r157;
	ld.shared.f32 	%f139, [%r159];
	fma.rn.f32 	%f140, %f138, %f139, %f601;
	ld.shared.f32 	%f141, [%r155+4];
	ld.shared.f32 	%f142, [%r159+4];
	fma.rn.f32 	%f143, %f141, %f142, %f140;
	ld.shared.f32 	%f144, [%r155+8];
	ld.shared.f32 	%f145, [%r159+8];
	fma.rn.f32 	%f146, %f144, %f145, %f143;
	ld.shared.f32 	%f147, [%r155+12];
	ld.shared.f32 	%f148, [%r159+12];
	fma.rn.f32 	%f149, %f147, %f148, %f146;
	ld.shared.f32 	%f150, [%r155+16];
	ld.shared.f32 	%f151, [%r159+16];
	fma.rn.f32 	%f152, %f150, %f151, %f149;
	ld.shared.f32 	%f153, [%r155+20];
	ld.shared.f32 	%f154, [%r159+20];
	fma.rn.f32 	%f155, %f153, %f154, %f152;
	ld.shared.f32 	%f156, [%r155+24];
	ld.shared.f32 	%f157, [%r159+24];
	fma.rn.f32 	%f158, %f156, %f157, %f155;
	ld.shared.f32 	%f159, [%r155+28];
	ld.shared.f32 	%f160, [%r159+28];
	fma.rn.f32 	%f601, %f159, %f160, %f158;
	add.s32 	%r281, %r281, 8;
	setp.ne.s32 	%p23, %r281, %r19;
	mov.u32 	%r283, %r19;
	@%p23 bra 	$L__BB0_33;
$L__BB0_34:
	setp.eq.s32 	%p24, %r13, 0;
	@%p24 bra 	$L__BB0_42;
	setp.lt.u32 	%p25, %r14, 3;
	@%p25 bra 	$L__BB0_37;
	add.s32 	%r160, %r283, %r8;
	shl.b32 	%r161, %r160, 2;
	add.s32 	%r162, %r4, %r161;
	ld.shared.f32 	%f162, [%r162];
	add.s32 	%r163, %r283, %r6;
	shl.b32 	%r164, %r163, 2;
	mov.u32 	%r165, smem;
	add.s32 	%r166, %r165, %r164;
	ld.shared.f32 	%f163, [%r166];
	fma.rn.f32 	%f164, %f162, %f163, %f601;
	ld.shared.f32 	%f165, [%r162+4];
	ld.shared.f32 	%f166, [%r166+4];
	fma.rn.f32 	%f167, %f165, %f166, %f164;
	ld.shared.f32 	%f168, [%r162+8];
	ld.shared.f32 	%f169, [%r166+8];
	fma.rn.f32 	%f170, %f168, %f169, %f167;
	ld.shared.f32 	%f171, [%r162+12];
	ld.shared.f32 	%f172, [%r166+12];
	fma.rn.f32 	%f601, %f171, %f172, %f170;
	add.s32 	%r283, %r283, 4;
$L__BB0_37:
	setp.eq.s32 	%p26, %r15, 0;
	@%p26 bra 	$L__BB0_42;
	setp.eq.s32 	%p27, %r16, 0;
	@%p27 bra 	$L__BB0_40;
	add.s32 	%r167, %r283, %r8;
	shl.b32 	%r168, %r167, 2;
	add.s32 	%r169, %r4, %r168;
	ld.shared.f32 	%f174, [%r169];
	add.s32 	%r170, %r283, %r6;
	shl.b32 	%r171, %r170, 2;
	mov.u32 	%r172, smem;
	add.s32 	%r173, %r172, %r171;
	ld.shared.f32 	%f175, [%r173];
	fma.rn.f32 	%f176, %f174, %f175, %f601;
	ld.shared.f32 	%f177, [%r169+4];
	ld.shared.f32 	%f178, [%r173+4];
	fma.rn.f32 	%f601, %f177, %f178, %f176;
	add.s32 	%r283, %r283, 2;
$L__BB0_40:
	setp.eq.s32 	%p28, %r20, 0;
	@%p28 bra 	$L__BB0_42;
	add.s32 	%r174, %r283, %r8;
	shl.b32 	%r175, %r174, 2;
	add.s32 	%r176, %r4, %r175;
	ld.shared.f32 	%f179, [%r176];
	add.s32 	%r177, %r283, %r6;
	shl.b32 	%r178, %r177, 2;
	mov.u32 	%r179, smem;
	add.s32 	%r180, %r179, %r178;
	ld.shared.f32 	%f180, [%r180];
	fma.rn.f32 	%f601, %f179, %f180, %f601;
$L__BB0_42:
	setp.lt.s32 	%p29, %r89, 1;
	mul.f32 	%f183, %f72, %f601;
	st.shared.f32 	[%r10], %f183;
	bar.sync 	0;
	mov.f32 	%f605, 0f00000000;
	mov.f32 	%f604, 0fFF800000;
	@%p29 bra 	$L__BB0_64;
	setp.lt.u32 	%p30, %r89, 4;
	mov.f32 	%f604, 0fFF800000;
	mov.f32 	%f605, 0f00000000;
	mov.b32 	%r286, 0;
	@%p30 bra 	$L__BB0_54;
	mov.f32 	%f604, 0fFF800000;
	mov.f32 	%f605, 0f00000000;
	mov.b32 	%r285, 0;
$L__BB0_45:
	add.s32 	%r183, %r285, %r9;
	shl.b32 	%r184, %r183, 2;
	add.s32 	%r63, %r5, %r184;
	ld.shared.f32 	%f17, [%r63];
	setp.leu.f32 	%p31, %f17, %f604;
	@%p31 bra 	$L__BB0_47;
	sub.f32 	%f189, %f604, %f17;
	fma.rn.f32 	%f190, %f189, 0f3BBB989D, 0f3F000000;
	cvt.sat.f32.f32 	%f191, %f190;
	mov.f32 	%f192, 0f4B400001;
	mov.f32 	%f193, 0f437C0000;
	fma.rm.f32 	%f194, %f191, %f193, %f192;
	add.f32 	%f195, %f194, 0fCB40007F;
	neg.f32 	%f196, %f195;
	fma.rn.f32 	%f197, %f189, 0f3FB8AA3B, %f196;
	fma.rn.f32 	%f198, %f189, 0f32A57060, %f197;
	mov.b32 	%r185, %f194;
	shl.b32 	%r186, %r185, 23;
	mov.b32 	%f199, %r186;
	ex2.approx.ftz.f32 	%f200, %f198;
	mul.f32 	%f201, %f200, %f199;
	mul.f32 	%f605, %f605, %f201;
	mov.f32 	%f604, %f17;
$L__BB0_47:
	sub.f32 	%f202, %f17, %f604;
	fma.rn.f32 	%f203, %f202, 0f3BBB989D, 0f3F000000;
	cvt.sat.f32.f32 	%f204, %f203;
	mov.f32 	%f205, 0f4B400001;
	mov.f32 	%f206, 0f437C0000;
	fma.rm.f32 	%f207, %f204, %f206, %f205;
	add.f32 	%f208, %f207, 0fCB40007F;
	neg.f32 	%f209, %f208;
	fma.rn.f32 	%f210, %f202, 0f3FB8AA3B, %f209;
	fma.rn.f32 	%f211, %f202, 0f32A57060, %f210;
	mov.b32 	%r187, %f207;
	shl.b32 	%r188, %r187, 23;
	mov.b32 	%f212, %r188;
	ex2.approx.ftz.f32 	%f213, %f211;
	fma.rn.f32 	%f607, %f213, %f212, %f605;
	ld.shared.f32 	%f22, [%r63+4];
	setp.leu.f32 	%p32, %f22, %f604;
	@%p32 bra 	$L__BB0_49;
	sub.f32 	%f214, %f604, %f22;
	fma.rn.f32 	%f215, %f214, 0f3BBB989D, 0f3F000000;
	cvt.sat.f32.f32 	%f216, %f215;
	mov.f32 	%f217, 0f4B400001;
	mov.f32 	%f218, 0f437C0000;
	fma.rm.f32 	%f219, %f216, %f218, %f217;
	add.f32 	%f220, %f219, 0fCB40007F;
	neg.f32 	%f221, %f220;
	fma.rn.f32 	%f222, %f214, 0f3FB8AA3B, %f221;
	fma.rn.f32 	%f223, %f214, 0f32A57060, %f222;
	mov.b32 	%r189, %f219;
	shl.b32 	%r190, %r189, 23;
	mov.b32 	%f224, %r190;
	ex2.approx.ftz.f32 	%f225, %f223;
	mul.f32 	%f226, %f225, %f224;
	mul.f32 	%f607, %f607, %f226;
	mov.f32 	%f604, %f22;
$L__BB0_49:
	sub.f32 	%f227, %f22, %f604;
	fma.rn.f32 	%f228, %f227, 0f3BBB989D, 0f3F000000;
	cvt.sat.f32.f32 	%f229, %f228;
	mov.f32 	%f230, 0f4B400001;
	mov.f32 	%f231, 0f437C0000;
	fma.rm.f32 	%f232, %f229, %f231, %f230;
	add.f32 	%f233, %f232, 0fCB40007F;
	neg.f32 	%f234, %f233;
	fma.rn.f32 	%f235, %f227, 0f3FB8AA3B, %f234;
	fma.rn.f32 	%f236, %f227, 0f32A57060, %f235;
	mov.b32 	%r191, %f232;
	shl.b32 	%r192, %r191, 23;
	mov.b32 	%f237, %r192;
	ex2.approx.ftz.f32 	%f238, %f236;
	fma.rn.f32 	%f609, %f238, %f237, %f607;
	ld.shared.f32 	%f27, [%r63+8];
	setp.leu.f32 	%p33, %f27, %f604;
	@%p33 bra 	$L__BB0_51;
	sub.f32 	%f239, %f604, %f27;
	fma.rn.f32 	%f240, %f239, 0f3BBB989D, 0f3F000000;
	cvt.sat.f32.f32 	%f241, %f240;
	mov.f32 	%f242, 0f4B400001;
	mov.f32 	%f243, 0f437C0000;
	fma.rm.f32 	%f244, %f241, %f243, %f242;
	add.f32 	%f245, %f244, 0fCB40007F;
	neg.f32 	%f246, %f245;
	fma.rn.f32 	%f247, %f239, 0f3FB8AA3B, %f246;
	fma.rn.f32 	%f248, %f239, 0f32A57060, %f247;
	mov.b32 	%r193, %f244;
	shl.b32 	%r194, %r193, 23;
	mov.b32 	%f249, %r194;
	ex2.approx.ftz.f32 	%f250, %f248;
	mul.f32 	%f251, %f250, %f249;
	mul.f32 	%f609, %f609, %f251;
	mov.f32 	%f604, %f27;
$L__BB0_51:
	sub.f32 	%f252, %f27, %f604;
	fma.rn.f32 	%f253, %f252, 0f3BBB989D, 0f3F000000;
	cvt.sat.f32.f32 	%f254, %f253;
	mov.f32 	%f255, 0f4B400001;
	mov.f32 	%f256, 0f437C0000;
	fma.rm.f32 	%f257, %f254, %f256, %f255;
	add.f32 	%f258, %f257, 0fCB40007F;
	neg.f32 	%f259, %f258;
	fma.rn.f32 	%f260, %f252, 0f3FB8AA3B, %f259;
	fma.rn.f32 	%f261, %f252, 0f32A57060, %f260;
	mov.b32 	%r195, %f257;
	shl.b32 	%r196, %r195, 23;
	mov.b32 	%f262, %r196;
	ex2.approx.ftz.f32 	%f263, %f261;
	fma.rn.f32 	%f611, %f263, %f262, %f609;
	ld.shared.f32 	%f32, [%r63+12];
	setp.leu.f32 	%p34, %f32, %f604;
	@%p34 bra 	$L__BB0_53;
	sub.f32 	%f264, %f604, %f32;
	fma.rn.f32 	%f265, %f264, 0f3BBB989D, 0f3F000000;
	cvt.sat.f32.f32 	%f266, %f265;
	mov.f32 	%f267, 0f4B400001;
	mov.f32 	%f268, 0f437C0000;
	fma.rm.f32 	%f269, %f266, %f268, %f267;
	add.f32 	%f270, %f269, 0fCB40007F;
	neg.f32 	%f271, %f270;
	fma.rn.f32 	%f272, %f264, 0f3FB8AA3B, %f271;
	fma.rn.f32 	%f273, %f264, 0f32A57060, %f272;
	mov.b32 	%r197, %f269;
	shl.b32 	%r198, %r197, 23;
	mov.b32 	%f274, %r198;
	ex2.approx.ftz.f32 	%f275, %f273;
	mul.f32 	%f276, %f275, %f274;
	mul.f32 	%f611, %f611, %f276;
	mov.f32 	%f604, %f32;
$L__BB0_53:
	sub.f32 	%f277, %f32, %f604;
	fma.rn.f32 	%f278, %f277, 0f3BBB989D, 0f3F000000;
	cvt.sat.f32.f32 	%f279, %f278;
	mov.f32 	%f280, 0f4B400001;
	mov.f32 	%f281, 0f437C0000;
	fma.rm.f32 	%f282, %f279, %f281, %f280;
	add.f32 	%f283, %f282, 0fCB40007F;
	neg.f32 	%f284, %f283;
	fma.rn.f32 	%f285, %f277, 0f3FB8AA3B, %f284;
	fma.rn.f32 	%f286, %f277, 0f32A57060, %f285;
	mov.b32 	%r199, %f282;
	shl.b32 	%r200, %r199, 23;
	mov.b32 	%f287, %r200;
	ex2.approx.ftz.f32 	%f288, %f286;
	fma.rn.f32 	%f605, %f288, %f287, %f611;
	add.s32 	%r285, %r285, 4;
	setp.ne.s32 	%p35, %r285, %r22;
	mov.u32 	%r286, %r22;
	@%p35 bra 	$L__BB0_45;
$L__BB0_54:
	setp.eq.s32 	%p36, %r18, 0;
	@%p36 bra 	$L__BB0_64;
	add.s32 	%r201, %r286, %r9;
	shl.b32 	%r202, %r201, 2;
	add.s32 	%r66, %r5, %r202;
	ld.shared.f32 	%f41, [%r66];
	setp.leu.f32 	%p37, %f41, %f604;
	@%p37 bra 	$L__BB0_57;
	sub.f32 	%f289, %f604, %f41;
	fma.rn.f32 	%f290, %f289, 0f3BBB989D, 0f3F000000;
	cvt.sat.f32.f32 	%f291, %f290;
	mov.f32 	%f292, 0f4B400001;
	mov.f32 	%f293, 0f437C0000;
	fma.rm.f32 	%f294, %f291, %f293, %f292;
	add.f32 	%f295, %f294, 0fCB40007F;
	neg.f32 	%f296, %f295;
	fma.rn.f32 	%f297, %f289, 0f3FB8AA3B, %f296;
	fma.rn.f32 	%f298, %f289, 0f32A57060, %f297;
	mov.b32 	%r203, %f294;
	shl.b32 	%r204, %r203, 23;
	mov.b32 	%f299, %r204;
	ex2.approx.ftz.f32 	%f300, %f298;
	mul.f32 	%f301, %f300, %f299;
	mul.f32 	%f605, %f605, %f301;
	mov.f32 	%f604, %f41;
$L__BB0_57:
	setp.eq.s32 	%p38, %r18, 1;
	sub.f32 	%f302, %f41, %f604;
	fma.rn.f32 	%f303, %f302, 0f3BBB989D, 0f3F000000;
	cvt.sat.f32.f32 	%f304, %f303;
	mov.f32 	%f305, 0f4B400001;
	mov.f32 	%f306, 0f437C0000;
	fma.rm.f32 	%f307, %f304, %f306, %f305;
	add.f32 	%f308, %f307, 0fCB40007F;
	neg.f32 	%f309, %f308;
	fma.rn.f32 	%f310, %f302, 0f3FB8AA3B, %f309;
	fma.rn.f32 	%f311, %f302, 0f32A57060, %f310;
	mov.b32 	%r205, %f307;
	shl.b32 	%r206, %r205, 23;
	mov.b32 	%f312, %r206;
	ex2.approx.ftz.f32 	%f313, %f311;
	fma.rn.f32 	%f605, %f313, %f312, %f605;
	@%p38 bra 	$L__BB0_64;
	ld.shared.f32 	%f46, [%r66+4];
	setp.leu.f32 	%p39, %f46, %f604;
	@%p39 bra 	$L__BB0_60;
	sub.f32 	%f314, %f604, %f46;
	fma.rn.f32 	%f315, %f314, 0f3BBB989D, 0f3F000000;
	cvt.sat.f32.f32 	%f316, %f315;
	mov.f32 	%f317, 0f4B400001;
	mov.f32 	%f318, 0f437C0000;
	fma.rm.f32 	%f319, %f316, %f318, %f317;
	add.f32 	%f320, %f319, 0fCB40007F;
	neg.f32 	%f321, %f320;
	fma.rn.f32 	%f322, %f314, 0f3FB8AA3B, %f321;
	fma.rn.f32 	%f323, %f314, 0f32A57060, %f322;
	mov.b32 	%r207, %f319;
	shl.b32 	%r208, %r207, 23;
	mov.b32 	%f324, %r208;
	ex2.approx.ftz.f32 	%f325, %f323;
	mul.f32 	%f326, %f325, %f324;
	mul.f32 	%f605, %f605, %f326;
	mov.f32 	%f604, %f46;
$L__BB0_60:
	setp.eq.s32 	%p40, %r18, 2;
	sub.f32 	%f327, %f46, %f604;
	fma.rn.f32 	%f328, %f327, 0f3BBB989D, 0f3F000000;
	cvt.sat.f32.f32 	%f329, %f328;
	mov.f32 	%f330, 0f4B400001;
	mov.f32 	%f331, 0f437C0000;
	fma.rm.f32 	%f332, %f329, %f331, %f330;
	add.f32 	%f333, %f332, 0fCB40007F;
	neg.f32 	%f334, %f333;
	fma.rn.f32 	%f335, %f327, 0f3FB8AA3B, %f334;
	fma.rn.f32 	%f336, %f327, 0f32A57060, %f335;
	mov.b32 	%r209, %f332;
	shl.b32 	%r210, %r209, 23;
	mov.b32 	%f337, %r210;
	ex2.approx.ftz.f32 	%f338, %f336;
	fma.rn.f32 	%f605, %f338, %f337, %f605;
	@%p40 bra 	$L__BB0_64;
	ld.shared.f32 	%f51, [%r66+8];
	setp.leu.f32 	%p41, %f51, %f604;
	@%p41 bra 	$L__BB0_63;
	sub.f32 	%f339, %f604, %f51;
	fma.rn.f32 	%f340, %f339, 0f3BBB989D, 0f3F000000;
	cvt.sat.f32.f32 	%f341, %f340;
	mov.f32 	%f342, 0f4B400001;
	mov.f32 	%f343, 0f437C0000;
	fma.rm.f32 	%f344, %f341, %f343, %f342;
	add.f32 	%f345, %f344, 0fCB40007F;
	neg.f32 	%f346, %f345;
	fma.rn.f32 	%f347, %f339, 0f3FB8AA3B, %f346;
	fma.rn.f32 	%f348, %f339, 0f32A57060, %f347;
	mov.b32 	%r211, %f344;
	shl.b32 	%r212, %r211, 23;
	mov.b32 	%f349, %r212;
	ex2.approx.ftz.f32 	%f350, %f348;
	mul.f32 	%f351, %f350, %f349;
	mul.f32 	%f605, %f605, %f351;
	mov.f32 	%f604, %f51;
$L__BB0_63:
	sub.f32 	%f352, %f51, %f604;
	fma.rn.f32 	%f353, %f352, 0f3BBB989D, 0f3F000000;
	cvt.sat.f32.f32 	%f354, %f353;
	mov.f32 	%f355, 0f4B400001;
	mov.f32 	%f356, 0f437C0000;
	fma.rm.f32 	%f357, %f354, %f356, %f355;
	add.f32 	%f358, %f357, 0fCB40007F;
	neg.f32 	%f359, %f358;
	fma.rn.f32 	%f360, %f352, 0f3FB8AA3B, %f359;
	fma.rn.f32 	%f361, %f352, 0f32A57060, %f360;
	mov.b32 	%r213, %f357;
	shl.b32 	%r214, %r213, 23;
	mov.b32 	%f362, %r214;
	ex2.approx.ftz.f32 	%f363, %f361;
	fma.rn.f32 	%f605, %f363, %f362, %f605;
$L__BB0_64:
	setp.lt.s32 	%p42, %r88, 1;
	max.f32 	%f58, %f2, %f604;
	sub.f32 	%f364, %f2, %f58;
	fma.rn.f32 	%f365, %f364, 0f3BBB989D, 0f3F000000;
	cvt.sat.f32.f32 	%f366, %f365;
	mov.f32 	%f367, 0f4B400001;
	mov.f32 	%f368, 0f437C0000;
	fma.rm.f32 	%f369, %f366, %f368, %f367;
	add.f32 	%f370, %f369, 0fCB40007F;
	neg.f32 	%f371, %f370;
	fma.rn.f32 	%f372, %f364, 0f3FB8AA3B, %f371;
	fma.rn.f32 	%f373, %f364, 0f32A57060, %f372;
	mov.b32 	%r215, %f369;
	shl.b32 	%r216, %r215, 23;
	mov.b32 	%f374, %r216;
	ex2.approx.ftz.f32 	%f375, %f373;
	mul.f32 	%f59, %f375, %f374;
	sub.f32 	%f376, %f605, %f58;
	fma.rn.f32 	%f377, %f376, 0f3BBB989D, 0f3F000000;
	cvt.sat.f32.f32 	%f378, %f377;
	fma.rm.f32 	%f379, %f378, %f368, %f367;
	add.f32 	%f380, %f379, 0fCB40007F;
	neg.f32 	%f381, %f380;
	fma.rn.f32 	%f382, %f376, 0f3FB8AA3B, %f381;
	fma.rn.f32 	%f383, %f376, 0f32A57060, %f382;
	mov.b32 	%r217, %f379;
	shl.b32 	%r218, %r217, 23;
	mov.b32 	%f384, %r218;
	ex2.approx.ftz.f32 	%f385, %f383;
	mul.f32 	%f386, %f385, %f384;
	mul.f32 	%f387, %f605, %f386;
	fma.rn.f32 	%f60, %f1, %f59, %f387;
	bar.sync 	0;
	@%p42 bra 	$L__BB0_87;
	add.s32 	%r219, %r54, %r11;
	mul.lo.s32 	%r67, %r219, %r88;
	sub.f32 	%f388, %f604, %f58;
	fma.rn.f32 	%f389, %f388, 0f3BBB989D, 0f3F000000;
	cvt.sat.f32.f32 	%f390, %f389;
	mov.f32 	%f391, 0f4B400001;
	mov.f32 	%f392, 0f437C0000;
	fma.rm.f32 	%f393, %f390, %f392, %f391;
	add.f32 	%f394, %f393, 0fCB40007F;
	neg.f32 	%f395, %f394;
	fma.rn.f32 	%f396, %f388, 0f3FB8AA3B, %f395;
	fma.rn.f32 	%f397, %f388, 0f32A57060, %f396;
	mov.b32 	%r220, %f393;
	shl.b32 	%r221, %r220, 23;
	mov.b32 	%f398, %r221;
	ex2.approx.ftz.f32 	%f399, %f397;
	mul.f32 	%f61, %f399, %f398;
	@%p29 bra 	$L__BB0_76;
	mov.b32 	%r287, 0;
$L__BB0_67:
	setp.lt.u32 	%p51, %r89, 4;
	mov.f32 	%f625, 0f00000000;
	mov.b32 	%r290, 0;
	@%p51 bra 	$L__BB0_70;
	mov.f32 	%f625, 0f00000000;
	mov.b32 	%r288, 0;
$L__BB0_69:
	.pragma "nounroll";
	shl.b32 	%r231, %r288, 2;
	add.s32 	%r232, %r5, %r231;
	ld.shared.f32 	%f485, [%r232];
	sub.f32 	%f486, %f485, %f604;
	fma.rn.f32 	%f487, %f486, 0f3BBB989D, 0f3F000000;
	cvt.sat.f32.f32 	%f488, %f487;
	mov.f32 	%f489, 0f4B400001;
	mov.f32 	%f490, 0f437C0000;
	fma.rm.f32 	%f491, %f488, %f490, %f489;
	add.f32 	%f492, %f491, 0fCB40007F;
	neg.f32 	%f493, %f492;
	fma.rn.f32 	%f494, %f486, 0f3FB8AA3B, %f493;
	fma.rn.f32 	%f495, %f486, 0f32A57060, %f494;
	mov.b32 	%r233, %f491;
	shl.b32 	%r234, %r233, 23;
	mov.b32 	%f496, %r234;
	ex2.approx.ftz.f32 	%f497, %f495;
	mul.f32 	%f498, %f497, %f496;
	mad.lo.s32 	%r235, %r288, %r88, %r287;
	shl.b32 	%r236, %r235, 2;
	add.s32 	%r237, %r3, %r236;
	ld.shared.f32 	%f499, [%r237];
	fma.rn.f32 	%f500, %f499, %f498, %f625;
	ld.shared.f32 	%f501, [%r232+4];
	sub.f32 	%f502, %f501, %f604;
	fma.rn.f32 	%f503, %f502, 0f3BBB989D, 0f3F000000;
	cvt.sat.f32.f32 	%f504, %f503;
	fma.rm.f32 	%f505, %f504, %f490, %f489;
	add.f32 	%f506, %f505, 0fCB40007F;
	neg.f32 	%f507, %f506;
	fma.rn.f32 	%f508, %f502, 0f3FB8AA3B, %f507;
	fma.rn.f32 	%f509, %f502, 0f32A57060, %f508;
	mov.b32 	%r238, %f505;
	shl.b32 	%r239, %r238, 23;
	mov.b32 	%f510, %r239;
	ex2.approx.ftz.f32 	%f511, %f509;
	mul.f32 	%f512, %f511, %f510;
	shl.b32 	%r240, %r88, 2;
	add.s32 	%r241, %r237, %r240;
	ld.shared.f32 	%f513, [%r241];
	fma.rn.f32 	%f514, %f513, %f512, %f500;
	ld.shared.f32 	%f515, [%r232+8];
	sub.f32 	%f516, %f515, %f604;
	fma.rn.f32 	%f517, %f516, 0f3BBB989D, 0f3F000000;
	cvt.sat.f32.f32 	%f518, %f517;
	fma.rm.f32 	%f519, %f518, %f490, %f489;
	add.f32 	%f520, %f519, 0fCB40007F;
	neg.f32 	%f521, %f520;
	fma.rn.f32 	%f522, %f516, 0f3FB8AA3B, %f521;
	fma.rn.f32 	%f523, %f516, 0f32A57060, %f522;
	mov.b32 	%r242, %f519;
	shl.b32 	%r243, %r242, 23;
	mov.b32 	%f524, %r243;
	ex2.approx.ftz.f32 	%f525, %f523;
	mul.f32 	%f526, %f525, %f524;
	add.s32 	%r244, %r241, %r240;
	ld.shared.f32 	%f527, [%r244];
	fma.rn.f32 	%f528, %f527, %f526, %f514;
	ld.shared.f32 	%f529, [%r232+12];
	sub.f32 	%f530, %f529, %f604;
	fma.rn.f32 	%f531, %f530, 0f3BBB989D, 0f3F000000;
	cvt.sat.f32.f32 	%f532, %f531;
	fma.rm.f32 	%f533, %f532, %f490, %f489;
	add.f32 	%f534, %f533, 0fCB40007F;
	neg.f32 	%f535, %f534;
	fma.rn.f32 	%f536, %f530, 0f3FB8AA3B, %f535;
	fma.rn.f32 	%f537, %f530, 0f32A57060, %f536;
	mov.b32 	%r245, %f533;
	shl.b32 	%r246, %r245, 23;
	mov.b32 	%f538, %r246;
	ex2.approx.ftz.f32 	%f539, %f537;
	mul.f32 	%f540, %f539, %f538;
	add.s32 	%r247, %r244, %r240;
	ld.shared.f32 	%f541, [%r247];
	fma.rn.f32 	%f625, %f541, %f540, %f528;
	add.s32 	%r288, %r288, 4;
	setp.ne.s32 	%p52, %r288, %r22;
	mov.u32 	%r290, %r22;
	@%p52 bra 	$L__BB0_69;
$L__BB0_70:
	setp.eq.s32 	%p53, %r18, 0;
	@%p53 bra 	$L__BB0_75;
	setp.eq.s32 	%p54, %r18, 1;
	@%p54 bra 	$L__BB0_73;
	shl.b32 	%r248, %r290, 2;
	add.s32 	%r249, %r5, %r248;
	ld.shared.f32 	%f543, [%r249];
	sub.f32 	%f544, %f543, %f604;
	fma.rn.f32 	%f545, %f544, 0f3BBB989D, 0f3F000000;
	cvt.sat.f32.f32 	%f546, %f545;
	mov.f32 	%f547, 0f4B400001;
	mov.f32 	%f548, 0f437C0000;
	fma.rm.f32 	%f549, %f546, %f548, %f547;
	add.f32 	%f550, %f549, 0fCB40007F;
	neg.f32 	%f551, %f550;
	fma.rn.f32 	%f552, %f544, 0f3FB8AA3B, %f551;
	fma.rn.f32 	%f553, %f544, 0f32A57060, %f552;
	mov.b32 	%r250, %f549;
	shl.b32 	%r251, %r250, 23;
	mov.b32 	%f554, %r251;
	ex2.approx.ftz.f32 	%f555, %f553;
	mul.f32 	%f556, %f555, %f554;
	mad.lo.s32 	%r252, %r290, %r88, %r287;
	shl.b32 	%r253, %r252, 2;
	add.s32 	%r254, %r3, %r253;
	ld.shared.f32 	%f557, [%r254];
	fma.rn.f32 	%f558, %f557, %f556, %f625;
	ld.shared.f32 	%f559, [%r249+4];
	sub.f32 	%f560, %f559, %f604;
	fma.rn.f32 	%f561, %f560, 0f3BBB989D, 0f3F000000;
	cvt.sat.f32.f32 	%f562, %f561;
	fma.rm.f32 	%f563, %f562, %f548, %f547;
	add.f32 	%f564, %f563, 0fCB40007F;
	neg.f32 	%f565, %f564;
	fma.rn.f32 	%f566, %f560, 0f3FB8AA3B, %f565;
	fma.rn.f32 	%f567, %f560, 0f32A57060, %f566;
	mov.b32 	%r255, %f563;
	shl.b32 	%r256, %r255, 23;
	mov.b32 	%f568, %r256;
	ex2.approx.ftz.f32 	%f569, %f567;
	mul.f32 	%f570, %f569, %f568;
	shl.b32 	%r257, %r88, 2;
	add.s32 	%r258, %r254, %r257;
	ld.shared.f32 	%f571, [%r258];
	fma.rn.f32 	%f625, %f571, %f570, %f558;
	add.s32 	%r290, %r290, 2;
$L__BB0_73:
	setp.eq.s32 	%p55, %r23, 0;
	@%p55 bra 	$L__BB0_75;
	shl.b32 	%r259, %r290, 2;
	add.s32 	%r260, %r5, %r259;
	ld.shared.f32 	%f572, [%r260];
	sub.f32 	%f573, %f572, %f604;
	fma.rn.f32 	%f574, %f573, 0f3BBB989D, 0f3F000000;
	cvt.sat.f32.f32 	%f575, %f574;
	mov.f32 	%f576, 0f4B400001;
	mov.f32 	%f577, 0f437C0000;
	fma.rm.f32 	%f578, %f575, %f577, %f576;
	add.f32 	%f579, %f578, 0fCB40007F;
	neg.f32 	%f580, %f579;
	fma.rn.f32 	%f581, %f573, 0f3FB8AA3B, %f580;
	fma.rn.f32 	%f582, %f573, 0f32A57060, %f581;
	mov.b32 	%r261, %f578;
	shl.b32 	%r262, %r261, 23;
	mov.b32 	%f583, %r262;
	ex2.approx.ftz.f32 	%f584, %f582;
	mul.f32 	%f585, %f584, %f583;
	mad.lo.s32 	%r263, %r290, %r88, %r287;
	shl.b32 	%r264, %r263, 2;
	add.s32 	%r265, %r3, %r264;
	ld.shared.f32 	%f586, [%r265];
	fma.rn.f32 	%f625, %f586, %f585, %f625;
$L__BB0_75:
	add.s32 	%r266, %r287, %r67;
	mul.f32 	%f587, %f625, %f61;
	div.rn.f32 	%f588, %f587, %f60;
	mul.wide.s32 	%rd44, %r266, 4;
	add.s64 	%rd45, %rd4, %rd44;
	ld.global.f32 	%f589, [%rd45];
	mul.f32 	%f590, %f59, %f589;
	mul.f32 	%f591, %f1, %f590;
	div.rn.f32 	%f592, %f591, %f60;
	add.f32 	%f593, %f588, %f592;
	st.global.f32 	[%rd45], %f593;
	add.s32 	%r287, %r287, 1;
	setp.eq.s32 	%p56, %r287, %r88;
	@%p56 bra 	$L__BB0_87;
	bra.uni 	$L__BB0_67;
$L__BB0_76:
	setp.lt.u32 	%p44, %r12, 7;
	mov.b32 	%r293, 0;
	@%p44 bra 	$L__BB0_79;
	mul.f32 	%f400, %f61, 0f00000000;
	div.rn.f32 	%f71, %f400, %f60;
	mov.b32 	%r291, 0;
$L__BB0_78:
	.pragma "nounroll";
	add.s32 	%r224, %r291, %r67;
	mul.wide.s32 	%rd36, %r224, 4;
	add.s64 	%rd37, %rd4, %rd36;
	ld.global.f32 	%f401, [%rd37];
	mul.f32 	%f402, %f59, %f401;
	mul.f32 	%f403, %f1, %f402;
	div.rn.f32 	%f404, %f403, %f60;
	add.f32 	%f405, %f71, %f404;
	st.global.f32 	[%rd37], %f405;
	ld.global.f32 	%f406, [%rd37+4];
	mul.f32 	%f407, %f59, %f406;
	mul.f32 	%f408, %f1, %f407;
	div.rn.f32 	%f409, %f408, %f60;
	add.f32 	%f410, %f71, %f409;
	st.global.f32 	[%rd37+4], %f410;
	ld.global.f32 	%f411, [%rd37+8];
	mul.f32 	%f412, %f59, %f411;
	mul.f32 	%f413, %f1, %f412;
	div.rn.f32 	%f414, %f413, %f60;
	add.f32 	%f415, %f71, %f414;
	st.global.f32 	[%rd37+8], %f415;
	ld.global.f32 	%f416, [%rd37+12];
	mul.f32 	%f417, %f59, %f416;
	mul.f32 	%f418, %f1, %f417;
	div.rn.f32 	%f419, %f418, %f60;
	add.f32 	%f420, %f71, %f419;
	st.global.f32 	[%rd37+12], %f420;
	ld.global.f32 	%f421, [%rd37+16];
	mul.f32 	%f422, %f59, %f421;
	mul.f32 	%f423, %f1, %f422;
	div.rn.f32 	%f424, %f423, %f60;
	add.f32 	%f425, %f71, %f424;
	st.global.f32 	[%rd37+16], %f425;
	ld.global.f32 	%f426, [%rd37+20];
	mul.f32 	%f427, %f59, %f426;
	mul.f32 	%f428, %f1, %f427;
	div.rn.f32 	%f429, %f428, %f60;
	add.f32 	%f430, %f71, %f429;
	st.global.f32 	[%rd37+20], %f430;
	ld.global.f32 	%f431, [%rd37+24];
	mul.f32 	%f432, %f59, %f431;
	mul.f32 	%f433, %f1, %f432;
	div.rn.f32 	%f434, %f433, %f60;
	add.f32 	%f435, %f71, %f434;
	st.global.f32 	[%rd37+24], %f435;
	ld.global.f32 	%f436, [%rd37+28];
	mul.f32 	%f437, %f59, %f436;
	mul.f32 	%f438, %f1, %f437;
	div.rn.f32 	%f439, %f438, %f60;
	add.f32 	%f440, %f71, %f439;
	st.global.f32 	[%rd37+28], %f440;
	add.s32 	%r291, %r291, 8;
	setp.ne.s32 	%p45, %r291, %r19;
	mov.u32 	%r293, %r19;
	@%p45 bra 	$L__BB0_78;
$L__BB0_79:
	setp.eq.s32 	%p46, %r13, 0;
	@%p46 bra 	$L__BB0_87;
	setp.lt.u32 	%p47, %r14, 3;
	@%p47 bra 	$L__BB0_82;
	add.s32 	%r225, %r293, %r67;
	mul.f32 	%f441, %f61, 0f00000000;
	div.rn.f32 	%f442, %f441, %f60;
	mul.wide.s32 	%rd38, %r225, 4;
	add.s64 	%rd39, %rd4, %rd38;
	ld.global.f32 	%f443, [%rd39];
	mul.f32 	%f444, %f59, %f443;
	mul.f32 	%f445, %f1, %f444;
	div.rn.f32 	%f446, %f445, %f60;
	add.f32 	%f447, %f442, %f446;
	st.global.f32 	[%rd39], %f447;
	ld.global.f32 	%f448, [%rd39+4];
	mul.f32 	%f449, %f59, %f448;
	mul.f32 	%f450, %f1, %f449;
	div.rn.f32 	%f451, %f450, %f60;
	add.f32 	%f452, %f442, %f451;
	st.global.f32 	[%rd39+4], %f452;
	ld.global.f32 	%f453, [%rd39+8];
	mul.f32 	%f454, %f59, %f453;
	mul.f32 	%f455, %f1, %f454;
	div.rn.f32 	%f456, %f455, %f60;
	add.f32 	%f457, %f442, %f456;
	st.global.f32 	[%rd39+8], %f457;
	ld.global.f32 	%f458, [%rd39+12];
	mul.f32 	%f459, %f59, %f458;
	mul.f32 	%f460, %f1, %f459;
	div.rn.f32 	%f461, %f460, %f60;
	add.f32 	%f462, %f442, %f461;
	st.global.f32 	[%rd39+12], %f462;
	add.s32 	%r293, %r293, 4;
$L__BB0_82:
	setp.eq.s32 	%p48, %r15, 0;
	@%p48 bra 	$L__BB0_87;
	setp.eq.s32 	%p49, %r16, 0;
	@%p49 bra 	$L__BB0_85;
	add.s32 	%r226, %r293, %r67;
	mul.f32 	%f463, %f61, 0f00000000;
	div.rn.f32 	%f464, %f463, %f60;
	mul.wide.s32 	%rd40, %r226, 4;
	add.s64 	%rd41, %rd4, %rd40;
	ld.global.f32 	%f465, [%rd41];
	mul.f32 	%f466, %f59, %f465;
	mul.f32 	%f467, %f1, %f466;
	div.rn.f32 	%f468, %f467, %f60;
	add.f32 	%f469, %f464, %f468;
	st.global.f32 	[%rd41], %f469;
	ld.global.f32 	%f470, [%rd41+4];
	mul.f32 	%f471, %f59, %f470;
	mul.f32 	%f472, %f1, %f471;
	div.rn.f32 	%f473, %f472, %f60;
	add.f32 	%f474, %f464, %f473;
	st.global.f32 	[%rd41+4], %f474;
	add.s32 	%r293, %r293, 2;
$L__BB0_85:
	setp.eq.s32 	%p50, %r20, 0;
	@%p50 bra 	$L__BB0_87;
	add.s32 	%r227, %r293, %r67;
	mul.f32 	%f475, %f61, 0f00000000;
	div.rn.f32 	%f476, %f475, %f60;
	mul.wide.s32 	%rd42, %r227, 4;
	add.s64 	%rd43, %rd4, %rd42;
	ld.global.f32 	%f477, [%rd43];
	mul.f32 	%f478, %f59, %f477;
	mul.f32 	%f479, %f1, %f478;
	div.rn.f32 	%f480, %f479, %f60;
	add.f32 	%f481, %f476, %f480;
	st.global.f32 	[%rd43], %f481;
$L__BB0_87:
	setp.ne.s32 	%p57, %r2, 0;
	@%p57 bra 	$L__BB0_89;
	add.s32 	%r267, %r54, %r1;
	mul.wide.u32 	%rd46, %r267, 4;
	add.s64 	%rd47, %rd6, %rd46;
	st.global.f32 	[%rd47], %f60;
	add.s64 	%rd48, %rd5, %rd46;
	st.global.f32 	[%rd48], %f58;
$L__BB0_89:
	add.s32 	%r276, %r276, 1;
	setp.ne.s32 	%p58, %r276, %r84;
	@%p58 bra 	$L__BB0_16;
$L__BB0_90:
	bar.sync 	0;
	add.s32 	%r268, %r268, 1;
	setp.ne.s32 	%p59, %r268, %r85;
	@%p59 bra 	$L__BB0_2;
$L__BB0_91:
	ret;

}


// ===== COMPILED SASS (sm_100) =====

	.target	sm_100

	.elftype	@"ET_EXEC"


//--------------------- .note.nv.tkinfo           --------------------------
	.section	.note.nv.tkinfo,"",@"SHT_NOTE"
	.sectionflags	@"SHF_NOTE_NV_TKINFO"
	.tkinfo
        /*0018*/ 	.word	0x00000002
        /*0030*/ 	.string	""
        /*0030*/ 	.string	"ptxas"
        /*0030*/ 	.string	"Cuda compilation tools, release 13.0, V13.0.88"
        /*0030*/ 	.string	"Build cuda_13.0.r13.0/compiler.36424714_0"
        /*0030*/ 	.string	"-arch sm_100 -m 64 "



//--------------------- .note.nv.cuinfo           --------------------------
	.section	.note.nv.cuinfo,"",@"SHT_NOTE"
	.sectionflags	@"SHF_NOTE_NV_CUINFO"
        /*0018*/ 	.short	0x0002
        /*001a*/ 	.short	0x0064
        /*001c*/ 	.short	0x0082
	.zero		2


//--------------------- .nv.info                  --------------------------
	.section	.nv.info,"",@"SHT_CUDA_INFO"
	.align	4


	//----- nvinfo : EIATTR_REGCOUNT
	.align		4
        /*0000*/ 	.byte	0x04, 0x2f
        /*0002*/ 	.short	(.L_1 - .L_0)
	.align		4
.L_0:
        /*0004*/ 	.word	index@(_Z10flash_attnPfS_S_S_S_S_iiiiiiiif)
        /*0008*/ 	.word	0x00000020


	//----- nvinfo : EIATTR_FRAME_SIZE
	.align		4
.L_1:
        /*000c*/ 	.byte	0x04, 0x11
        /*000e*/ 	.short	(.L_3 - .L_2)
	.align		4
.L_2:
        /*0010*/ 	.word	index@($__internal_0_$__cuda_sm3x_div_rn_noftz_f32_slowpath)
        /*0014*/ 	.word	0x00000000


	//----- nvinfo : EIATTR_FRAME_SIZE
	.align		4
.L_3:
        /*0018*/ 	.byte	0x04, 0x11
        /*001a*/ 	.short	(.L_5 - .L_4)
	.align		4
.L_4:
        /*001c*/ 	.word	index@(_Z10flash_attnPfS_S_S_S_S_iiiiiiiif)
        /*0020*/ 	.word	0x00000000


	//----- nvinfo : EIATTR_MIN_STACK_SIZE
	.align		4
.L_5:
        /*0024*/ 	.byte	0x04, 0x12
        /*0026*/ 	.short	(.L_7 - .L_6)
	.align		4
.L_6:
        /*0028*/ 	.word	index@(_Z10flash_attnPfS_S_S_S_S_iiiiiiiif)
        /*002c*/ 	.word	0x00000000
.L_7:


//--------------------- .nv.compat                --------------------------
	.section	.nv.compat,"",@"SHT_CUDA_COMPAT_INFO"
	.align	4
        /*0000*/ 	.byte	0x02, 0x09, 0x00, 0x00, 0x02, 0x02, 0x01, 0x00, 0x02, 0x05, 0x05, 0x00, 0x03, 0x07, 0x01, 0x01
        /*0010*/ 	.byte	0x02, 0x03, 0x00, 0x00, 0x02, 0x06, 0x01, 0x00, 0x04, 0x0b, 0x08, 0x00, 0x01, 0x00, 0x00, 0x00
        /*0020*/ 	.byte	0x00, 0x00, 0x00, 0x00


//--------------------- .nv.info._Z10flash_attnPfS_S_S_S_S_iiiiiiiif --------------------------
	.section	.nv.info._Z10flash_attnPfS_S_S_S_S_iiiiiiiif,"",@"SHT_CUDA_INFO"
	.sectionflags	@""
	.align	4


	//----- nvinfo : EIATTR_CUDA_API_VERSION
	.align		4
        /*0000*/ 	.byte	0x04, 0x37
        /*0002*/ 	.short	(.L_9 - .L_8)
.L_8:
        /*0004*/ 	.word	0x00000082


	//----- nvinfo : EIATTR_KPARAM_INFO
	.align		4
.L_9:
        /*0008*/ 	.byte	0x04, 0x17
        /*000a*/ 	.short	(.L_11 - .L_10)
.L_10:
        /*000c*/ 	.word	0x00000000
        /*0010*/ 	.short	0x000e
        /*0012*/ 	.short	0x0050
        /*0014*/ 	.byte	0x00, 0xf0, 0x11, 0x00


	//----- nvinfo : EIATTR_KPARAM_INFO
	.align		4
.L_11:
        /*0018*/ 	.byte	0x04, 0x17
        /*001a*/ 	.short	(.L_13 - .L_12)
.L_12:
        /*001c*/ 	.word	0x00000000
        /*0020*/ 	.short	0x000d
        /*0022*/ 	.short	0x004c
        /*0024*/ 	.byte	0x00, 0xf0, 0x11, 0x00


	//----- nvinfo : EIATTR_KPARAM_INFO
	.align		4
.L_13:
        /*0028*/ 	.byte	0x04, 0x17
        /*002a*/ 	.short	(.L_15 - .L_14)
.L_14:
        /*002c*/ 	.word	0x00000000
        /*0030*/ 	.short	0x000c
        /*0032*/ 	.short	0x0048
        /*0034*/ 	.byte	0x00, 0xf0, 0x11, 0x00


	//----- nvinfo : EIATTR_KPARAM_INFO
	.align		4
.L_15:
        /*0038*/ 	.byte	0x04, 0x17
        /*003a*/ 	.short	(.L_17 - .L_16)
.L_16:
        /*003c*/ 	.word	0x00000000
        /*0040*/ 	.short	0x000b
        /*0042*/ 	.short	0x0044
        /*0044*/ 	.byte	0x00, 0xf0, 0x11, 0x00


	//----- nvinfo : EIATTR_KPARAM_INFO
	.align		4
.L_17:
        /*0048*/ 	.byte	0x04, 0x17
        /*004a*/ 	.short	(.L_19 - .L_18)
.L_18:
        /*004c*/ 	.word	0x00000000
        /*0050*/ 	.short	0x000a
        /*0052*/ 	.short	0x0040
        /*0054*/ 	.byte	0x00, 0xf0, 0x11, 0x00


	//----- nvinfo : EIATTR_KPARAM_INFO
	.align		4
.L_19:
        /*0058*/ 	.byte	0x04, 0x17
        /*005a*/ 	.short	(.L_21 - .L_20)
.L_20:
        /*005c*/ 	.word	0x00000000
        /*0060*/ 	.short	0x0009
        /*0062*/ 	.short	0x003c
        /*0064*/ 	.byte	0x00, 0xf0, 0x11, 0x00


	//----- nvinfo : EIATTR_KPARAM_INFO
	.align		4
.L_21:
        /*0068*/ 	.byte	0x04, 0x17
        /*006a*/ 	.short	(.L_23 - .L_22)
.L_22:
        /*006c*/ 	.word	0x00000000
        /*0070*/ 	.short	0x0008
        /*0072*/ 	.short	0x0038
        /*0074*/ 	.byte	0x00, 0xf0, 0x11, 0x00


	//----- nvinfo : EIATTR_KPARAM_INFO
	.align		4
.L_23:
        /*0078*/ 	.byte	0x04, 0x17
        /*007a*/ 	.short	(.L_25 - .L_24)
.L_24:
        /*007c*/ 	.word	0x00000000
        /*0080*/ 	.short	0x0007
        /*0082*/ 	.short	0x0034
        /*0084*/ 	.byte	0x00, 0xf0, 0x11, 0x00


	//----- nvinfo : EIATTR_KPARAM_INFO
	.align		4
.L_25:
        /*0088*/ 	.byte	0x04, 0x17
        /*008a*/ 	.short	(.L_27 - .L_26)
.L_26:
        /*008c*/ 	.word	0x00000000
        /*0090*/ 	.short	0x0006
        /*0092*/ 	.short	0x0030
        /*0094*/ 	.byte	0x00, 0xf0, 0x11, 0x00


	//----- nvinfo : EIATTR_KPARAM_INFO
	.align		4
.L_27:
        /*0098*/ 	.byte	0x04, 0x17
        /*009a*/ 	.short	(.L_29 - .L_28)
.L_28:
        /*009c*/ 	.word	0x00000000
        /*00a0*/ 	.short	0x0005
        /*00a2*/ 	.short	0x0028
        /*00a4*/ 	.byte	0x00, 0xf5, 0x21, 0x00


	//----- nvinfo : EIATTR_KPARAM_INFO
	.align		4
.L_29:
        /*00a8*/ 	.byte	0x04, 0x17
        /*00aa*/ 	.short	(.L_31 - .L_30)
.L_30:
        /*00ac*/ 	.word	0x00000000
        /*00b0*/ 	.short	0x0004
        /*00b2*/ 	.short	0x0020
        /*00b4*/ 	.byte	0x00, 0xf5, 0x21, 0x00


	//----- nvinfo : EIATTR_KPARAM_INFO
	.align		4
.L_31:
        /*00b8*/ 	.byte	0x04, 0x17
        /*00ba*/ 	.short	(.L_33 - .L_32)
.L_32:
        /*00bc*/ 	.word	0x00000000
        /*00c0*/ 	.short	0x0003
        /*00c2*/ 	.short	0x0018
        /*00c4*/ 	.byte	0x00, 0xf5, 0x21, 0x00


	//----- nvinfo : EIATTR_KPARAM_INFO
	.align		4
.L_33:
        /*00c8*/ 	.byte	0x04, 0x17
        /*00ca*/ 	.short	(.L_35 - .L_34)
.L_34:
        /*00cc*/ 	.word	0x00000000
        /*00d0*/ 	.short	0x0002
        /*00d2*/ 	.short	0x0010
        /*00d4*/ 	.byte	0x00, 0xf5, 0x21, 0x00


	//----- nvinfo : EIATTR_KPARAM_INFO
	.align		4
.L_35:
        /*00d8*/ 	.byte	0x04, 0x17
        /*00da*/ 	.short	(.L_37 - .L_36)
.L_36:
        /*00dc*/ 	.word	0x00000000
        /*00e0*/ 	.short	0x0001
        /*00e2*/ 	.short	0x0008
        /*00e4*/ 	.byte	0x00, 0xf5, 0x21, 0x00


	//----- nvinfo : EIATTR_KPARAM_INFO
	.align		4
.L_37:
        /*00e8*/ 	.byte	0x04, 0x17
        /*00ea*/ 	.short	(.L_39 - .L_38)
.L_38:
        /*00ec*/ 	.word	0x00000000
        /*00f0*/ 	.short	0x0000
        /*00f2*/ 	.short	0x0000
        /*00f4*/ 	.byte	0x00, 0xf5, 0x21, 0x00


	//----- nvinfo : EIATTR_SPARSE_MMA_MASK
	.align		4
.L_39:
        /*00f8*/ 	.byte	0x03, 0x50
        /*00fa*/ 	.short	0x0000


	//----- nvinfo : EIATTR_MAXREG_COUNT
	.align		4
        /*00fc*/ 	.byte	0x03, 0x1b
        /*00fe*/ 	.short	0x00ff


	//----- nvinfo : EIATTR_NUM_BARRIERS
	.align		4
        /*0100*/ 	.byte	0x02, 0x4c
        /*0102*/ 	.byte	0x01
	.zero		1


	//----- nvinfo : EIATTR_MERCURY_ISA_VERSION
	.align		4
        /*0104*/ 	.byte	0x03, 0x5f
        /*0106*/ 	.short	0x0101


	//----- nvinfo : EIATTR_VRC_CTA_INIT_COUNT
	.align		4
        /*0108*/ 	.byte	0x02, 0x4a
	.zero		1
	.zero		1


	//----- nvinfo : EIATTR_EXIT_INSTR_OFFSETS
	.align		4
        /*010c*/ 	.byte	0x04, 0x1c
        /*010e*/ 	.short	(.L_41 - .L_40)


	//   ....[0]....
.L_40:
        /*0110*/ 	.word	0x00000030


	//   ....[1]....
        /*0114*/ 	.word	0x00004c40


	//----- nvinfo : EIATTR_CRS_STACK_SIZE
	.align		4
.L_41:
        /*0118*/ 	.byte	0x04, 0x1e
        /*011a*/ 	.short	(.L_43 - .L_42)
.L_42:
        /*011c*/ 	.word	0x00000000


	//----- nvinfo : EIATTR_CBANK_PARAM_SIZE
	.align		4
.L_43:
        /*0120*/ 	.byte	0x03, 0x19
        /*0122*/ 	.short	0x0054


	//----- nvinfo : EIATTR_PARAM_CBANK
	.align		4
        /*0124*/ 	.byte	0x04, 0x0a
        /*0126*/ 	.short	(.L_45 - .L_44)
	.align		4
.L_44:
        /*0128*/ 	.word	index@(.nv.constant0._Z10flash_attnPfS_S_S_S_S_iiiiiiiif)
        /*012c*/ 	.short	0x0380
        /*012e*/ 	.short	0x0054


	//----- nvinfo : EIATTR_SW_WAR
	.align		4
.L_45:
        /*0130*/ 	.byte	0x04, 0x36
        /*0132*/ 	.short	(.L_47 - .L_46)
.L_46:
        /*0134*/ 	.word	0x00000008
.L_47:


//--------------------- .nv.callgraph             --------------------------
	.section	.nv.callgraph,"",@"SHT_CUDA_CALLGRAPH"
	.align	4
	.sectionentsize	8
	.align		4
        /*0000*/ 	.word	0x00000000
	.align		4
        /*0004*/ 	.word	0xffffffff
	.align		4
        /*0008*/ 	.word	0x00000000
	.align		4
        /*000c*/ 	.word	0xfffffffe
	.align		4
        /*0010*/ 	.word	0x00000000
	.align		4
        /*0014*/ 	.word	0xfffffffd
	.align		4
        /*0018*/ 	.word	0x00000000
	.align		4
        /*001c*/ 	.word	0xfffffffc


//--------------------- .text._Z10flash_attnPfS_S_S_S_S_iiiiiiiif --------------------------
	.section	.text._Z10flash_attnPfS_S_S_S_S_iiiiiiiif,"ax",@progbits
	.align	128
        .global         _Z10flash_attnPfS_S_S_S_S_iiiiiiiif
        .type           _Z10flash_attnPfS_S_S_S_S_iiiiiiiif,@function
        .size           _Z10flash_attnPfS_S_S_S_S_iiiiiiiif,(.L_x_99 - _Z10flash_attnPfS_S_S_S_S_iiiiiiiif)
        .other          _Z10flash_attnPfS_S_S_S_S_iiiiiiiif,@"STO_CUDA_ENTRY STV_DEFAULT"
_Z10flash_attnPfS_S_S_S_S_iiiiiiiif:
.text._Z10flash_attnPfS_S_S_S_S_iiiiiiiif:
[----:B------:R-:W-:Y:S08]  /*0000*/  LDC R1, c[0x0][0x37c] ;  /* 0x0000df00ff017b82 */ /* 0x000ff00000000800 */
[----:B------:R-:W0:Y:S02]  /*0010*/  LDC R0, c[0x0][0x3b4] ;  /* 0x0000ed00ff007b82 */ /* 0x000e240000000800 */
[----:B0-----:R-:W-:-:S13]  /*0020*/  ISETP.GE.AND P0, PT, R0, 0x1, PT ;  /* 0x000000010000780c */ /* 0x001fda0003f06270 */
[----:B------:R-:W-:Y:S05]  /*0030*/  @!P0 EXIT ;  /* 0x000000000000894d */ /* 0x000fea0003800000 */
[----:B------:R-:W0:Y:S01]  /*0040*/  S2R R4, SR_TID.Y ;  /* 0x0000000000047919 */ /* 0x000e220000002200 */
[----:B------:R-:W1:Y:S01]  /*0050*/  S2UR UR9, SR_CgaCtaId ;  /* 0x00000000000979c3 */ /* 0x000e620000008800 */
[----:B------:R-:W2:Y:S01]  /*0060*/  LDCU.128 UR4, c[0x0][0x3c0] ;  /* 0x00007800ff0477ac */ /* 0x000ea20008000c00 */
[----:B------:R-:W3:Y:S01]  /*0070*/  S2R R5, SR_TID.X ;  /* 0x0000000000057919 */ /* 0x000ee20000002100 */
[----:B------:R-:W4:Y:S05]  /*0080*/  LDCU UR14, c[0x0][0x3bc] ;  /* 0x00007780ff0e77ac */ /* 0x000f2a0008000800 */
[----:B------:R-:W-:Y:S01]  /*0090*/  S2UR UR11, SR_CTAID.Y ;  /* 0x00000000000b79c3 */ /* 0x000fe20000002600 */
[----:B------:R-:W-:Y:S01]  /*00a0*/  UMOV UR8, 0x400 ;  /* 0x0000040000087882 */ /* 0x000fe20000000000 */
[----:B------:R-:W0:Y:S06]  /*00b0*/  LDCU.64 UR18, c[0x0][0x358] ;  /* 0x00006b00ff1277ac */ /* 0x000e2c0008000a00 */
[----:B------:R-:W4:Y:S01]  /*00c0*/  S2UR UR10, SR_CTAID.X ;  /* 0x00000000000a79c3 */ /* 0x000f220000002500 */
[----:B--2---:R-:W-:-:S02]  /*00d0*/  UIMAD UR13, UR5, UR7, URZ ;  /* 0x00000007050d72a4 */ /* 0x004fc4000f8e02ff */
[----:B------:R-:W-:Y:S02]  /*00e0*/  UIMAD UR12, UR6, UR5, URZ ;  /* 0x00000005060c72a4 */ /* 0x000fe4000f8e02ff */
[----:B------:R-:W-:Y:S02]  /*00f0*/  ULOP3.LUT UR20, UR5, 0x7, URZ, 0xc0, !UPT ;  /* 0x0000000705147892 */ /* 0x000fe4000f8ec0ff */
[----:B-1----:R-:W-:Y:S02]  /*0100*/  ULEA UR7, UR9, UR8, 0x18 ;  /* 0x0000000809077291 */ /* 0x002fe4000f8ec0ff */
[----:B------:R-:W-:Y:S02]  /*0110*/  ULOP3.LUT UR21, UR5, 0x3, URZ, 0xc0, !UPT ;  /* 0x0000000305157892 */ /* 0x000fe4000f8ec0ff */
[----:B------:R-:W-:Y:S01]  /*0120*/  ULEA UR25, UR12, UR7, 0x2 ;  /* 0x000000070c197291 */ /* 0x000fe2000f8e10ff */
[C---:B0-----:R-:W-:Y:S01]  /*0130*/  IADD3 R0, PT, PT, R4.reuse, UR6, RZ ;  /* 0x0000000604007c10 */ /* 0x041fe2000fffe0ff */
[----:B------:R-:W-:Y:S01]  /*0140*/  IMAD R6, R4, UR5, RZ ;  /* 0x0000000504067c24 */ /* 0x000fe2000f8e02ff */
[----:B------:R-:W-:Y:S01]  /*0150*/  MOV R3, UR7 ;  /* 0x0000000700037c02 */ /* 0x000fe20008000f00 */
[----:B------:R-:W-:Y:S01]  /*0160*/  ULEA UR12, UR12, UR25, 0x2 ;  /* 0x000000190c0c7291 */ /* 0x000fe2000f8e10ff */
[----:B------:R-:W-:Y:S01]  /*0170*/  SHF.L.U32 R0, R0, 0x2, RZ ;  /* 0x0000000200007819 */ /* 0x000fe200000006ff */
[C---:B---3--:R-:W-:Y:S01]  /*0180*/  IMAD R11, R5.reuse, UR6, R4 ;  /* 0x00000006050b7c24 */ /* 0x048fe2000f8e0204 */
[----:B------:R-:W-:Y:S01]  /*0190*/  LEA R8, R6, UR7, 0x2 ;  /* 0x0000000706087c11 */ /* 0x000fe2000f8e10ff */
[----:B------:R-:W-:Y:S01]  /*01a0*/  ULEA UR13, UR13, UR12, 0x2 ;  /* 0x0000000c0d0d7291 */ /* 0x000fe2000f8e10ff */
[----:B------:R-:W-:Y:S01]  /*01b0*/  IMAD R7, R5, UR5, RZ ;  /* 0x0000000505077c24 */ /* 0x000fe2000f8e02ff */
[----:B----4-:R-:W-:Y:S01]  /*01c0*/  UIMAD UR11, UR10, UR14, UR11 ;  /* 0x0000000e0a0b72a4 */ /* 0x010fe2000f8e020b */
[----:B------:R-:W-:Y:S01]  /*01d0*/  IMAD R0, R0, UR5, R3 ;  /* 0x0000000500007c24 */ /* 0x000fe2000f8e0203 */
[----:B------:R-:W-:Y:S01]  /*01e0*/  ULOP3.LUT UR8, UR5, 0x7ffffff8, URZ, 0xc0, !UPT ;  /* 0x7ffffff805087892 */ /* 0x000fe2000f8ec0ff */
[----:B------:R-:W-:Y:S01]  /*01f0*/  IADD3 R8, PT, PT, R8, 0x10, RZ ;  /* 0x0000001008087810 */ /* 0x000fe20007ffe0ff */
[----:B------:R-:W-:Y:S01]  /*0200*/  UIMAD UR11, UR11, UR4, URZ ;  /* 0x000000040b0b72a4 */ /* 0x000fe2000f8e02ff */
[----:B------:R-:W-:Y:S01]  /*0210*/  LEA R11, R11, UR13, 0x2 ;  /* 0x0000000d0b0b7c11 */ /* 0x000fe2000f8e10ff */
[----:B------:R-:W-:Y:S01]  /*0220*/  UIADD3 UR17, UPT, UPT, UR5, -0x1, URZ ;  /* 0xffffffff05117890 */ /* 0x000fe2000fffe0ff */
[----:B------:R-:W-:Y:S01]  /*0230*/  IADD3 R10, PT, PT, R0, 0x10, RZ ;  /* 0x00000010000a7810 */ /* 0x000fe20007ffe0ff */
[----:B------:R-:W-:-:S02]  /*0240*/  ULOP3.LUT UR22, UR5, 0xf, URZ, 0xc0, !UPT ;  /* 0x0000000f05167892 */ /* 0x000fc4000f8ec0ff */
[----:B------:R-:W-:Y:S01]  /*0250*/  IADD3 R9, PT, PT, R5, UR11, RZ ;  /* 0x0000000b05097c10 */ /* 0x000fe2000fffe0ff */
[----:B------:R-:W-:Y:S02]  /*0260*/  ULOP3.LUT UR23, UR6, 0x3, URZ, 0xc0, !UPT ;  /* 0x0000000306177892 */ /* 0x000fe4000f8ec0ff */
[----:B------:R-:W-:Y:S02]  /*0270*/  ULOP3.LUT UR24, UR5, 0x1, URZ, 0xc0, !UPT ;  /* 0x0000000105187892 */ /* 0x000fe4000f8ec0ff */
[----:B------:R-:W-:Y:S02]  /*0280*/  ULOP3.LUT UR9, UR5, 0x7ffffff0, URZ, 0xc0, !UPT ;  /* 0x7ffffff005097892 */ /* 0x000fe4000f8ec0ff */
[----:B------:R-:W-:Y:S02]  /*0290*/  ULOP3.LUT UR10, UR6, 0x7ffffffc, URZ, 0xc0, !UPT ;  /* 0x7ffffffc060a7892 */ /* 0x000fe4000f8ec0ff */
[----:B------:R-:W-:Y:S02]  /*02a0*/  UIADD3 UR26, UPT, UPT, UR20, -0x1, URZ ;  /* 0xffffffff141a7890 */ /* 0x000fe4000fffe0ff */
[----:B------:R-:W-:-:S02]  /*02b0*/  UIADD3 UR27, UPT, UPT, UR21, -0x1, URZ ;  /* 0xffffffff151b7890 */ /* 0x000fc4000fffe0ff */
[----:B------:R-:W-:Y:S01]  /*02c0*/  UIADD3 UR14, UPT, UPT, -UR8, URZ, URZ ;  /* 0x000000ff080e7290 */ /* 0x000fe2000fffe1ff */
[----:B------:R-:W-:-:S11]  /*02d0*/  UMOV UR4, URZ ;  /* 0x000000ff00047c82 */ /* 0x000fd60008000000 */
.L_x_86:
[----:B0-----:R-:W0:Y:S02]  /*02e0*/  LDCU UR6, c[0x0][0x3c4] ;  /* 0x00007880ff0677ac */ /* 0x001e240008000800 */
[----:B0-----:R-:W-:-:S09]  /*02f0*/  UISETP.GE.AND UP0, UPT, UR6, 0x1, UPT ;  /* 0x000000010600788c */ /* 0x001fd2000bf06270 */
[----:B-12---:R-:W-:Y:S05]  /*0300*/  BRA.U !UP0, `(.L_x_0) ;  /* 0x0000000908007547 */ /* 0x006fea000b800000 */
[----:B------:R-:W0:Y:S01]  /*0310*/  LDCU UR7, c[0x0][0x3c8] ;  /* 0x00007900ff0777ac */ /* 0x000e220008000800 */
[----:B------:R-:W-:Y:S01]  /*0320*/  MOV R3, UR6 ;  /* 0x0000000600037c02 */ /* 0x000fe20008000f00 */
[----:B------:R-:W-:Y:S01]  /*0330*/  HFMA2 R19, -RZ, RZ, 0, 0 ;  /* 0x00000000ff137431 */ /* 0x000fe200000001ff */
[----:B------:R-:W-:Y:S02]  /*0340*/  UISETP.GE.U32.AND UP0, UPT, UR17, 0x7, UPT ;  /* 0x000000071100788c */ /* 0x000fe4000bf06070 */
[----:B0-----:R-:W-:-:S06]  /*0350*/  UIMAD UR5, UR4, UR7, UR11 ;  /* 0x00000007040572a4 */ /* 0x001fcc000f8e020b */
[----:B------:R-:W-:Y:S01]  /*0360*/  IMAD R0, R3, UR5, R6 ;  /* 0x0000000503007c24 */ /* 0x000fe2000f8e0206 */
[----:B------:R-:W-:Y:S06]  /*0370*/  BRA.U !UP0, `(.L_x_1) ;  /* 0x0000000108c87547 */ /* 0x000fec000b800000 */
[----:B------:R-:W-:Y:S01]  /*0380*/  IADD3 R2, PT, PT, R4, UR11, RZ ;  /* 0x0000000b04027c10 */ /* 0x000fe2000fffe0ff */
[----:B------:R-:W-:Y:S01]  /*0390*/  UMOV UR5, UR14 ;  /* 0x0000000e00057c82 */ /* 0x000fe20008000000 */
[----:B------:R-:W-:Y:S02]  /*03a0*/  MOV R3, UR7 ;  /* 0x0000000700037c02 */ /* 0x000fe40008000f00 */
[----:B------:R-:W-:Y:S02]  /*03b0*/  MOV R15, R10 ;  /* 0x0000000a000f7202 */ /* 0x000fe40000000f00 */
[----:B------:R-:W-:Y:S01]  /*03c0*/  MOV R14, R8 ;  /* 0x00000008000e7202 */ /* 0x000fe20000000f00 */
[----:B------:R-:W-:-:S04]  /*03d0*/  IMAD R2, R3, UR4, R2 ;  /* 0x0000000403027c24 */ /* 0x000fc8000f8e0202 */
[----:B------:R-:W-:-:S07]  /*03e0*/  IMAD R17, R2, UR6, RZ ;  /* 0x0000000602117c24 */ /* 0x000fce000f8e02ff */
.L_x_2:
[----:B------:R-:W0:Y:S08]  /*03f0*/  LDC.64 R2, c[0x0][0x380] ;  /* 0x0000e000ff027b82 */ /* 0x000e300000000a00 */
[----:B------:R-:W1:Y:S01]  /*0400*/  LDC.64 R12, c[0x0][0x388] ;  /* 0x0000e200ff0c7b82 */ /* 0x000e620000000a00 */
[----:B0-----:R-:W-:-:S05]  /*0410*/  IMAD.WIDE R2, R17, 0x4, R2 ;  /* 0x0000000411027825 */ /* 0x001fca00078e0202 */
[----:B------:R-:W2:Y:S01]  /*0420*/  LDG.E R18, desc[UR18][R2.64] ;  /* 0x0000001202127981 */ /* 0x000ea2000c1e1900 */
[----:B-1----:R-:W-:-:S03]  /*0430*/  IMAD.WIDE R12, R17, 0x4, R12 ;  /* 0x00000004110c7825 */ /* 0x002fc600078e020c */
[----:B------:R-:W3:Y:S04]  /*0440*/  LDG.E R22, desc[UR18][R2.64+0x4] ;  /* 0x0000041202167981 */ /* 0x000ee8000c1e1900 */
[----:B------:R-:W4:Y:S04]  /*0450*/  LDG.E R20, desc[UR18][R12.64] ;  /* 0x000000120c147981 */ /* 0x000f28000c1e1900 */
[----:B------:R-:W5:Y:S04]  /*0460*/  LDG.E R16, desc[UR18][R12.64+0x4] ;  /* 0x000004120c107981 */ /* 0x000f68000c1e1900 */
        /* <DEDUP_REMOVED lines=10> */
[----:B--2---:R0:W-:Y:S04]  /*0510*/  STS [R14+-0x10], R18 ;  /* 0xfffff0120e007388 */ /* 0x0041e80000000800 */
[----:B----4-:R1:W-:Y:S04]  /*0520*/  STS [R15+-0x10], R20 ;  /* 0xfffff0140f007388 */ /* 0x0103e80000000800 */
[----:B0-----:R-:W2:Y:S04]  /*0530*/  LDG.E R18, desc[UR18][R12.64+0x14] ;  /* 0x000014120c127981 */ /* 0x001ea8000c1e1900 */
[----:B-1----:R-:W4:Y:S01]  /*0540*/  LDG.E R20, desc[UR18][R12.64+0x18] ;  /* 0x000018120c147981 */ /* 0x002f22000c1e1900 */
[----:B------:R-:W-:-:S03]  /*0550*/  UIADD3 UR5, UPT, UPT, UR5, 0x8, URZ ;  /* 0x0000000805057890 */ /* 0x000fc6000fffe0ff */
[----:B---3--:R-:W-:Y:S01]  /*0560*/  STS [R14+-0xc], R22 ;  /* 0xfffff4160e007388 */ /* 0x008fe20000000800 */
[----:B------:R-:W-:-:S03]  /*0570*/  UISETP.NE.AND UP0, UPT, UR5, URZ, UPT ;  /* 0x000000ff0500728c */ /* 0x000fc6000bf05270 */
[----:B-----5:R-:W-:Y:S04]  /*0580*/  STS [R15+-0xc], R16 ;  /* 0xfffff4100f007388 */ /* 0x020fe80000000800 */
[----:B------:R-:W-:Y:S04]  /*0590*/  STS [R14+-0x8], R27 ;  /* 0xfffff81b0e007388 */ /* 0x000fe80000000800 */
[----:B------:R-:W-:Y:S04]  /*05a0*/  STS [R15+-0x8], R24 ;  /* 0xfffff8180f007388 */ /* 0x000fe80000000800 */
[----:B------:R-:W-:Y:S04]  /*05b0*/  STS [R14+-0x4], R25 ;  /* 0xfffffc190e007388 */ /* 0x000fe80000000800 */
[----:B------:R-:W-:Y:S04]  /*05c0*/  STS [R15+-0x4], R26 ;  /* 0xfffffc1a0f007388 */ /* 0x000fe80000000800 */
[----:B------:R-:W-:Y:S04]  /*05d0*/  STS [R14], R23 ;  /* 0x000000170e007388 */ /* 0x000fe80000000800 */
[----:B------:R-:W-:Y:S04]  /*05e0*/  STS [R15], R28 ;  /* 0x0000001c0f007388 */ /* 0x000fe80000000800 */
[----:B------:R-:W-:Y:S01]  /*05f0*/  STS [R14+0x4], R21 ;  /* 0x000004150e007388 */ /* 0x000fe20000000800 */
[----:B------:R-:W-:-:S03]  /*0600*/  IADD3 R17, PT, PT, R17, 0x8, RZ ;  /* 0x0000000811117810 */ /* 0x000fc60007ffe0ff */
[----:B--2---:R-:W-:Y:S04]  /*0610*/  STS [R15+0x4], R18 ;  /* 0x000004120f007388 */ /* 0x004fe80000000800 */
[----:B------:R-:W-:Y:S04]  /*0620*/  STS [R14+0x8], R19 ;  /* 0x000008130e007388 */ /* 0x000fe80000000800 */
[----:B----4-:R-:W-:Y:S04]  /*0630*/  STS [R15+0x8], R20 ;  /* 0x000008140f007388 */ /* 0x010fe80000000800 */
[----:B------:R0:W-:Y:S04]  /*0640*/  STS [R14+0xc], R29 ;  /* 0x00000c1d0e007388 */ /* 0x0001e80000000800 */
[----:B------:R1:W-:Y:S01]  /*0650*/  STS [R15+0xc], R2 ;  /* 0x00000c020f007388 */ /* 0x0003e20000000800 */
[----:B0-----:R-:W-:-:S02]  /*0660*/  IADD3 R14, PT, PT, R14, 0x20, RZ ;  /* 0x000000200e0e7810 */ /* 0x001fc40007ffe0ff */
[----:B-1----:R-:W-:Y:S01]  /*0670*/  IADD3 R15, PT, PT, R15, 0x20, RZ ;  /* 0x000000200f0f7810 */ /* 0x002fe20007ffe0ff */
[----:B------:R-:W-:Y:S06]  /*0680*/  BRA.U UP0, `(.L_x_2) ;  /* 0xfffffffd00587547 */ /* 0x000fec000b83ffff */
[----:B------:R-:W-:-:S07]  /*0690*/  MOV R19, UR8 ;  /* 0x0000000800137c02 */ /* 0x000fce0008000f00 */
.L_x_1:
[----:B------:R-:W-:-:S09]  /*06a0*/  UISETP.NE.AND UP0, UPT, UR20, URZ, UPT ;  /* 0x000000ff1400728c */ /* 0x000fd2000bf05270 */
[----:B------:R-:W-:Y:S05]  /*06b0*/  BRA.U !UP0, `(.L_x_0) ;  /* 0x0000000508147547 */ /* 0x000fea000b800000 */
[----:B------:R-:W-:Y:S02]  /*06c0*/  UISETP.GE.U32.AND UP0, UPT, UR26, 0x3, UPT ;  /* 0x000000031a00788c */ /* 0x000fe4000bf06070 */
[----:B------:R-:W-:-:S07]  /*06d0*/  UISETP.NE.AND UP1, UPT, UR21, URZ, UPT ;  /* 0x000000ff1500728c */ /* 0x000fce000bf25270 */
[----:B------:R-:W-:Y:S05]  /*06e0*/  BRA.U !UP0, `(.L_x_3) ;  /* 0x0000000108707547 */ /* 0x000fea000b800000 */
[----:B------:R-:W0:Y:S01]  /*06f0*/  LDC.64 R2, c[0x0][0x380] ;  /* 0x0000e000ff027b82 */ /* 0x000e220000000a00 */
[----:B------:R-:W-:-:S07]  /*0700*/  IADD3 R15, PT, PT, R0, R19, RZ ;  /* 0x00000013000f7210 */ /* 0x000fce0007ffe0ff */
        /* <DEDUP_REMOVED lines=10> */
[----:B------:R-:W5:Y:S01]  /*07b0*/  LDG.E R28, desc[UR18][R12.64+0xc] ;  /* 0x00000c120c1c7981 */ /* 0x000f62000c1e1900 */
[----:B------:R-:W0:Y:S01]  /*07c0*/  S2UR UR6, SR_CgaCtaId ;  /* 0x00000000000679c3 */ /* 0x000e220000008800 */
[----:B------:R-:W-:Y:S01]  /*07d0*/  UMOV UR5, 0x400 ;  /* 0x0000040000057882 */ /* 0x000fe20000000000 */
[----:B------:R-:W-:Y:S01]  /*07e0*/  IADD3 R15, PT, PT, R6, R19, RZ ;  /* 0x00000013060f7210 */ /* 0x000fe20007ffe0ff */
[----:B0-----:R-:W-:-:S06]  /*07f0*/  ULEA UR5, UR6, UR5, 0x18 ;  /* 0x0000000506057291 */ /* 0x001fcc000f8ec0ff */
[C---:B------:R-:W-:Y:S02]  /*0800*/  LEA R17, R15.reuse, UR5, 0x2 ;  /* 0x000000050f117c11 */ /* 0x040fe4000f8e10ff */
[----:B------:R-:W-:Y:S02]  /*0810*/  LEA R15, R15, UR25, 0x2 ;  /* 0x000000190f0f7c11 */ /* 0x000fe4000f8e10ff */
[----:B------:R-:W-:Y:S01]  /*0820*/  IADD3 R19, PT, PT, R19, 0x4, RZ ;  /* 0x0000000413137810 */ /* 0x000fe20007ffe0ff */
[----:B--2---:R0:W-:Y:S04]  /*0830*/  STS [R17], R14 ;  /* 0x0000000e11007388 */ /* 0x0041e80000000800 */
[----:B----4-:R0:W-:Y:S04]  /*0840*/  STS [R15], R16 ;  /* 0x000000100f007388 */ /* 0x0101e80000000800 */
[----:B---3--:R0:W-:Y:S04]  /*0850*/  STS [R17+0x4], R18 ;  /* 0x0000041211007388 */ /* 0x0081e80000000800 */
[----:B-----5:R0:W-:Y:S04]  /*0860*/  STS [R15+0x4], R20 ;  /* 0x000004140f007388 */ /* 0x0201e80000000800 */
[----:B------:R0:W-:Y:S04]  /*0870*/  STS [R17+0x8], R22 ;  /* 0x0000081611007388 */ /* 0x0001e80000000800 */
[----:B------:R0:W-:Y:S04]  /*0880*/  STS [R15+0x8], R24 ;  /* 0x000008180f007388 */ /* 0x0001e80000000800 */
[----:B------:R0:W-:Y:S04]  /*0890*/  STS [R17+0xc], R26 ;  /* 0x00000c1a11007388 */ /* 0x0001e80000000800 */
[----:B------:R0:W-:Y:S02]  /*08a0*/  STS [R15+0xc], R28 ;  /* 0x00000c1c0f007388 */ /* 0x0001e40000000800 */
.L_x_3:
[----:B------:R-:W-:Y:S05]  /*08b0*/  BRA.U !UP1, `(.L_x_0) ;  /* 0x0000000109947547 */ /* 0x000fea000b800000 */
[----:B0-----:R-:W0:Y:S01]  /*08c0*/  LDC.64 R14, c[0x0][0x380] ;  /* 0x0000e000ff0e7b82 */ /* 0x001e220000000a00 */
[----:B------:R-:W-:Y:S02]  /*08d0*/  ISETP.NE.AND P0, PT, RZ, UR27, PT ;  /* 0x0000001bff007c0c */ /* 0x000fe4000bf05270 */
[----:B------:R-:W-:-:S05]  /*08e0*/  ISETP.NE.AND P1, PT, RZ, UR24, PT ;  /* 0x00000018ff007c0c */ /* 0x000fca000bf25270 */
[----:B------:R-:W1:Y:S06]  /*08f0*/  LDC.64 R16, c[0x0][0x388] ;  /* 0x0000e200ff107b82 */ /* 0x000e6c0000000a00 */
[-C--:B------:R-:W-:Y:S02]  /*0900*/  @P0 IADD3 R23, PT, PT, R0, R19.reuse, RZ ;  /* 0x0000001300170210 */ /* 0x080fe40007ffe0ff */
[----:B------:R-:W2:Y:S01]  /*0910*/  LDC.64 R12, c[0x0][0x380] ;  /* 0x0000e000ff0c7b82 */ /* 0x000ea20000000a00 */
[----:B------:R-:W-:Y:S02]  /*0920*/  @P0 IADD3 R18, PT, PT, R6, R19, RZ ;  /* 0x0000001306120210 */ /* 0x000fe40007ffe0ff */
[----:B------:R-:W-:-:S04]  /*0930*/  @P0 IADD3 R19, PT, PT, R19, 0x2, RZ ;  /* 0x0000000213130810 */ /* 0x000fc80007ffe0ff */
[----:B------:R-:W-:Y:S01]  /*0940*/  @P1 IADD3 R21, PT, PT, R0, R19, RZ ;  /* 0x0000001300151210 */ /* 0x000fe20007ffe0ff */
[----:B------:R-:W3:Y:S01]  /*0950*/  LDC.64 R2, c[0x0][0x388] ;  /* 0x0000e200ff027b82 */ /* 0x000ee20000000a00 */
[----:B0-----:R-:W-:-:S05]  /*0960*/  @P0 IMAD.WIDE R14, R23, 0x4, R14 ;  /* 0x00000004170e0825 */ /* 0x001fca00078e020e */
[----:B------:R-:W4:Y:S01]  /*0970*/  @P0 LDG.E R0, desc[UR18][R14.64] ;  /* 0x000000120e000981 */ /* 0x000f22000c1e1900 */
[----:B-1----:R-:W-:-:S05]  /*0980*/  @P0 IMAD.WIDE R16, R23, 0x4, R16 ;  /* 0x0000000417100825 */ /* 0x002fca00078e0210 */
[----:B------:R-:W5:Y:S01]  /*0990*/  @P0 LDG.E R20, desc[UR18][R16.64] ;  /* 0x0000001210140981 */ /* 0x000f62000c1e1900 */
[----:B--2---:R-:W-:-:S03]  /*09a0*/  @P1 IMAD.WIDE R12, R21, 0x4, R12 ;  /* 0x00000004150c1825 */ /* 0x004fc600078e020c */
[----:B------:R-:W2:Y:S04]  /*09b0*/  @P0 LDG.E R22, desc[UR18][R16.64+0x4] ;  /* 0x0000041210160981 */ /* 0x000ea8000c1e1900 */
[----:B------:R-:W2:Y:S01]  /*09c0*/  @P1 LDG.E R12, desc[UR18][R12.64] ;  /* 0x000000120c0c1981 */ /* 0x000ea2000c1e1900 */
[----:B---3--:R-:W-:-:S03]  /*09d0*/  @P1 IMAD.WIDE R2, R21, 0x4, R2 ;  /* 0x0000000415021825 */ /* 0x008fc600078e0202 */
[----:B------:R0:W3:Y:S04]  /*09e0*/  @P0 LDG.E R21, desc[UR18][R14.64+0x4] ;  /* 0x000004120e150981 */ /* 0x0000e8000c1e1900 */
[----:B------:R1:W2:Y:S01]  /*09f0*/  @P1 LDG.E R2, desc[UR18][R2.64] ;  /* 0x0000001202021981 */ /* 0x0002a2000c1e1900 */
[----:B------:R-:W1:Y:S01]  /*0a00*/  @P0 S2R R24, SR_CgaCtaId ;  /* 0x0000000000180919 */ /* 0x000e620000008800 */
[----:B------:R-:W1:Y:S01]  /*0a10*/  @P1 S2R R25, SR_CgaCtaId ;  /* 0x0000000000191919 */ /* 0x000e620000008800 */
[----:B------:R-:W-:Y:S02]  /*0a20*/  @P0 MOV R23, 0x400 ;  /* 0x0000040000170802 */ /* 0x000fe40000000f00 */
[----:B------:R-:W-:Y:S02]  /*0a30*/  @P1 IADD3 R19, PT, PT, R6, R19, RZ ;  /* 0x0000001306131210 */ /* 0x000fe40007ffe0ff */
[----:B0-----:R-:W-:-:S02]  /*0a40*/  @P0 LEA R15, R18, UR25, 0x2 ;  /* 0x00000019120f0c11 */ /* 0x001fc4000f8e10ff */
[----:B-1----:R-:W-:Y:S02]  /*0a50*/  @P0 LEA R23, R24, R23, 0x18 ;  /* 0x0000001718170211 */ /* 0x002fe400078ec0ff */
[----:B------:R-:W-:Y:S02]  /*0a60*/  @P1 MOV R24, 0x400 ;  /* 0x0000040000181802 */ /* 0x000fe40000000f00 */
[----:B------:R-:W-:Y:S02]  /*0a70*/  @P0 LEA R23, R18, R23, 0x2 ;  /* 0x0000001712170211 */ /* 0x000fe400078e10ff */
[----:B------:R-:W-:-:S04]  /*0a80*/  @P1 LEA R24, R25, R24, 0x18 ;  /* 0x0000001819181211 */ /* 0x000fc800078ec0ff */
[C---:B------:R-:W-:Y:S02]  /*0a90*/  @P1 LEA R3, R19.reuse, R24, 0x2 ;  /* 0x0000001813031211 */ /* 0x040fe400078e10ff */
[----:B------:R-:W-:Y:S01]  /*0aa0*/  @P1 LEA R19, R19, UR25, 0x2 ;  /* 0x0000001913131c11 */ /* 0x000fe2000f8e10ff */
[----:B----4-:R1:W-:Y:S04]  /*0ab0*/  @P0 STS [R23], R0 ;  /* 0x0000000017000388 */ /* 0x0103e80000000800 */
[----:B-----5:R1:W-:Y:S04]  /*0ac0*/  @P0 STS [R15], R20 ;  /* 0x000000140f000388 */ /* 0x0203e80000000800 */
[----:B---3--:R1:W-:Y:S04]  /*0ad0*/  @P0 STS [R23+0x4], R21 ;  /* 0x0000041517000388 */ /* 0x0083e80000000800 */
[----:B--2---:R1:W-:Y:S04]  /*0ae0*/  @P0 STS [R15+0x4], R22 ;  /* 0x000004160f000388 */ /* 0x0043e80000000800 */
[----:B------:R1:W-:Y:S04]  /*0af0*/  @P1 STS [R3], R12 ;  /* 0x0000000c03001388 */ /* 0x0003e80000000800 */
[----:B------:R1:W-:Y:S02]  /*0b00*/  @P1 STS [R19], R2 ;  /* 0x0000000213001388 */ /* 0x0003e40000000800 */
.L_x_0:
[----:B------:R-:W2:Y:S02]  /*0b10*/  LDCU UR5, c[0x0][0x3b0] ;  /* 0x00007600ff0577ac */ /* 0x000ea40008000800 */
[----:B--2---:R-:W-:Y:S01]  /*0b20*/  UISETP.GE.AND UP0, UPT, UR5, 0x1, UPT ;  /* 0x000000010500788c */ /* 0x004fe2000bf06270 */
[----:B------:R-:W-:Y:S08]  /*0b30*/  BAR.SYNC.DEFER_BLOCKING 0x0 ;  /* 0x0000000000007b1d */ /* 0x000ff00000010000 */
[----:B------:R-:W-:Y:S05]  /*0b40*/  BRA.U !UP0, `(.L_x_4) ;  /* 0x0000004108287547 */ /* 0x000fea000b800000 */
[----:B------:R-:W-:-:S05]  /*0b50*/  UMOV UR5, URZ ;  /* 0x000000ff00057c82 */ /* 0x000fca0008000000 */
.L_x_85:
[----:B--2---:R-:W2:Y:S02]  /*0b60*/  LDCU UR7, c[0x0][0x3c4] ;  /* 0x00007880ff0777ac */ /* 0x004ea40008000800 */
[----:B--2---:R-:W-:-:S09]  /*0b70*/  UISETP.GE.AND UP0, UPT, UR7, 0x1, UPT ;  /* 0x000000010700788c */ /* 0x004fd2000bf06270 */
[----:B------:R-:W-:Y:S05]  /*0b80*/  BRA.U !UP0, `(.L_x_5) ;  /* 0x0000000508bc7547 */ /* 0x000fea000b800000 */
[----:B------:R-:W2:Y:S01]  /*0b90*/  LDCU UR6, c[0x0][0x3cc] ;  /* 0x00007980ff0677ac */ /* 0x000ea20008000800 */
[----:B-1----:R-:W-:Y:S01]  /*0ba0*/  MOV R0, UR7 ;  /* 0x0000000700007c02 */ /* 0x002fe20008000f00 */
[----:B------:R-:W-:Y:S02]  /*0bb0*/  UISETP.GE.U32.AND UP1, UPT, UR17, 0xf, UPT ;  /* 0x0000000f1100788c */ /* 0x000fe4000bf26070 */
[----:B--2---:R-:W-:-:S06]  /*0bc0*/  UIMAD UR6, UR5, UR6, UR11 ;  /* 0x00000006050672a4 */ /* 0x004fcc000f8e020b */
[----:B------:R-:W-:Y:S01]  /*0bd0*/  IMAD R0, R0, UR6, R7 ;  /* 0x0000000600007c24 */ /* 0x000fe2000f8e0207 */
[----:B------:R-:W-:Y:S01]  /*0be0*/  UMOV UR6, URZ ;  /* 0x000000ff00067c82 */ /* 0x000fe20008000000 */
[----:B------:R-:W-:Y:S05]  /*0bf0*/  BRA.U !UP1, `(.L_x_6) ;  /* 0x0000000109a87547 */ /* 0x000fea000b800000 */
[----:B------:R-:W-:-:S05]  /*0c00*/  UMOV UR6, URZ ;  /* 0x000000ff00067c82 */ /* 0x000fca0008000000 */
.L_x_7:
[----:B-1----:R-:W1:Y:S01]  /*0c10*/  LDC.64 R2, c[0x0][0x390] ;  /* 0x0000e400ff027b82 */ /* 0x002e620000000a00 */
[----:B------:R-:W-:-:S05]  /*0c20*/  IADD3 R13, PT, PT, R0, UR6, RZ ;  /* 0x00000006000d7c10 */ /* 0x000fca000fffe0ff */
[----:B-1----:R-:W-:-:S05]  /*0c30*/  IMAD.WIDE R2, R13, 0x4, R2 ;  /* 0x000000040d027825 */ /* 0x002fca00078e0202 */
[----:B------:R-:W2:Y:S01]  /*0c40*/  LDG.E R12, desc[UR18][R2.64] ;  /* 0x00000012020c7981 */ /* 0x000ea2000c1e1900 */
[----:B------:R-:W-:-:S03]  /*0c50*/  IADD3 R13, PT, PT, R7, UR6, RZ ;  /* 0x00000006070d7c10 */ /* 0x000fc6000fffe0ff */
[----:B0-----:R-:W3:Y:S01]  /*0c60*/  LDG.E R14, desc[UR18][R2.64+0x4] ;  /* 0x00000412020e7981 */ /* 0x001ee2000c1e1900 */
[----:B------:R-:W-:-:S03]  /*0c70*/  LEA R13, R13, UR12, 0x2 ;  /* 0x0000000c0d0d7c11 */ /* 0x000fc6000f8e10ff */
        /* <DEDUP_REMOVED lines=13> */
[----:B--2---:R0:W-:Y:S04]  /*0d50*/  STS [R13], R12 ;  /* 0x0000000c0d007388 */ /* 0x0041e80000000800 */
[----:B0-----:R-:W2:Y:S04]  /*0d60*/  LDG.E R12, desc[UR18][R2.64+0x34] ;  /* 0x00003412020c7981 */ /* 0x001ea8000c1e1900 */
[----:B---3--:R1:W-:Y:S04]  /*0d70*/  STS [R13+0x4], R14 ;  /* 0x0000040e0d007388 */ /* 0x0083e80000000800 */
[----:B----4-:R1:W-:Y:S04]  /*0d80*/  STS [R13+0x8], R16 ;  /* 0x000008100d007388 */ /* 0x0103e80000000800 */
[----:B-----5:R1:W-:Y:S04]  /*0d90*/  STS [R13+0xc], R18 ;  /* 0x00000c120d007388 */ /* 0x0203e80000000800 */
[----:B------:R1:W-:Y:S04]  /*0da0*/  STS [R13+0x10], R20 ;  /* 0x000010140d007388 */ /* 0x0003e80000000800 */
        /* <DEDUP_REMOVED lines=9> */
[----:B------:R1:W-:Y:S01]  /*0e40*/  STS [R13+0x3c], R25 ;  /* 0x00003c190d007388 */ /* 0x0003e20000000800 */
[----:B------:R-:W-:-:S04]  /*0e50*/  UIADD3 UR6, UPT, UPT, UR6, 0x10, URZ ;  /* 0x0000001006067890 */ /* 0x000fc8000fffe0ff */
[----:B------:R-:W-:Y:S01]  /*0e60*/  UISETP.NE.AND UP1, UPT, UR6, UR9, UPT ;  /* 0x000000090600728c */ /* 0x000fe2000bf25270 */
[----:B--2---:R1:W-:Y:S08]  /*0e70*/  STS [R13+0x34], R12 ;  /* 0x0000340c0d007388 */ /* 0x0043f00000000800 */
[----:B------:R-:W-:Y:S05]  /*0e80*/  BRA.U UP1, `(.L_x_7) ;  /* 0xfffffffd01607547 */ /* 0x000fea000b83ffff */
[----:B------:R-:W-:-:S05]  /*0e90*/  UMOV UR6, UR9 ;  /* 0x0000000900067c82 */ /* 0x000fca0008000000 */
.L_x_6:
[----:B------:R-:W-:-:S09]  /*0ea0*/  UISETP.NE.AND UP1, UPT, UR22, URZ, UPT ;  /* 0x000000ff1600728c */ /* 0x000fd2000bf25270 */
[----:B------:R-:W-:Y:S05]  /*0eb0*/  BRA.U !UP1, `(.L_x_5) ;  /* 0x0000000109f07547 */ /* 0x000fea000b800000 */
[----:B------:R-:W-:Y:S02]  /*0ec0*/  UIADD3 UR7, UPT, UPT, UR22, -0x1, URZ ;  /* 0xffffffff16077890 */ /* 0x000fe4000fffe0ff */
[----:B------:R-:W-:Y:S02]  /*0ed0*/  UISETP.NE.AND UP2, UPT, UR20, URZ, UPT ;  /* 0x000000ff1400728c */ /* 0x000fe4000bf45270 */
[----:B------:R-:W-:-:S09]  /*0ee0*/  UISETP.GE.U32.AND UP1, UPT, UR7, 0x7, UPT ;  /* 0x000000070700788c */ /* 0x000fd2000bf26070 */
[----:B------:R-:W-:Y:S05]  /*0ef0*/  BRA.U !UP1, `(.L_x_8) ;  /* 0x0000000109587547 */ /* 0x000fea000b800000 */
[----:B------:R-:W2:Y:S01]  /*0f00*/  LDC.64 R2, c[0x0][0x390] ;  /* 0x0000e400ff027b82 */ /* 0x000ea20000000a00 */
[----:B-1----:R-:W-:-:S05]  /*0f10*/  IADD3 R13, PT, PT, R0, UR6, RZ ;  /* 0x00000006000d7c10 */ /* 0x002fca000fffe0ff */
[----:B--2---:R-:W-:-:S05]  /*0f20*/  IMAD.WIDE R2, R13, 0x4, R2 ;  /* 0x000000040d027825 */ /* 0x004fca00078e0202 */
[----:B------:R-:W2:Y:S04]  /*0f30*/  LDG.E R12, desc[UR18][R2.64] ;  /* 0x00000012020c7981 */ /* 0x000ea8000c1e1900 */
[----:B0-----:R-:W3:Y:S04]  /*0f40*/  LDG.E R14, desc[UR18][R2.64+0x4] ;  /* 0x00000412020e7981 */ /* 0x001ee8000c1e1900 */
[----:B------:R-:W4:Y:S04]  /*0f50*/  LDG.E R16, desc[UR18][R2.64+0x8] ;  /* 0x0000081202107981 */ /* 0x000f28000c1e1900 */
[----:B------:R-:W5:Y:S04]  /*0f60*/  LDG.E R18, desc[UR18][R2.64+0xc] ;  /* 0x00000c1202127981 */ /* 0x000f68000c1e1900 */
[----:B------:R-:W5:Y:S04]  /*0f70*/  LDG.E R20, desc[UR18][R2.64+0x10] ;  /* 0x0000101202147981 */ /* 0x000f68000c1e1900 */
[----:B------:R-:W5:Y:S04]  /*0f80*/  LDG.E R22, desc[UR18][R2.64+0x14] ;  /* 0x0000141202167981 */ /* 0x000f68000c1e1900 */
[----:B------:R-:W5:Y:S04]  /*0f90*/  LDG.E R24, desc[UR18][R2.64+0x18] ;  /* 0x0000181202187981 */ /* 0x000f68000c1e1900 */
[----:B------:R-:W5:Y:S01]  /*0fa0*/  LDG.E R26, desc[UR18][R2.64+0x1c] ;  /* 0x00001c12021a7981 */ /* 0x000f62000c1e1900 */
[----:B------:R-:W-:Y:S01]  /*0fb0*/  IADD3 R13, PT, PT, R7, UR6, RZ ;  /* 0x00000006070d7c10 */ /* 0x000fe2000fffe0ff */
[----:B------:R-:W-:-:S03]  /*0fc0*/  UIADD3 UR6, UPT, UPT, UR6, 0x8, URZ ;  /* 0x0000000806067890 */ /* 0x000fc6000fffe0ff */
[----:B------:R-:W-:-:S05]  /*0fd0*/  LEA R13, R13, UR12, 0x2 ;  /* 0x0000000c0d0d7c11 */ /* 0x000fca000f8e10ff */
[----:B--2---:R2:W-:Y:S04]  /*0fe0*/  STS [R13], R12 ;  /* 0x0000000c0d007388 */ /* 0x0045e80000000800 */
[----:B---3--:R2:W-:Y:S04]  /*0ff0*/  STS [R13+0x4], R14 ;  /* 0x0000040e0d007388 */ /* 0x0085e80000000800 */
[----:B----4-:R2:W-:Y:S04]  /*1000*/  STS [R13+0x8], R16 ;  /* 0x000008100d007388 */ /* 0x0105e80000000800 */
[----:B-----5:R2:W-:Y:S04]  /*1010*/  STS [R13+0xc], R18 ;  /* 0x00000c120d007388 */ /* 0x0205e80000000800 */
[----:B------:R2:W-:Y:S04]  /*1020*/  STS [R13+0x10], R20 ;  /* 0x000010140d007388 */ /* 0x0005e80000000800 */
[----:B------:R2:W-:Y:S04]  /*1030*/  STS [R13+0x14], R22 ;  /* 0x000014160d007388 */ /* 0x0005e80000000800 */
[----:B------:R2:W-:Y:S04]  /*1040*/  STS [R13+0x18], R24 ;  /* 0x000018180d007388 */ /* 0x0005e80000000800 */
[----:B------:R2:W-:Y:S02]  /*1050*/  STS [R13+0x1c], R26 ;  /* 0x00001c1a0d007388 */ /* 0x0005e40000000800 */
.L_x_8:
[----:B------:R-:W-:Y:S05]  /*1060*/  BRA.U !UP2, `(.L_x_5) ;  /* 0x000000010a847547 */ /* 0x000fea000b800000 */
[----:B------:R-:W-:Y:S02]  /*1070*/  UISETP.GE.U32.AND UP1, UPT, UR26, 0x3, UPT ;  /* 0x000000031a00788c */ /* 0x000fe4000bf26070 */
[----:B------:R-:W-:-:S07]  /*1080*/  UISETP.NE.AND UP2, UPT, UR21, URZ, UPT ;  /* 0x000000ff1500728c */ /* 0x000fce000bf45270 */
[----:B------:R-:W-:Y:S05]  /*1090*/  BRA.U !UP1, `(.L_x_9) ;  /* 0x0000000109387547 */ /* 0x000fea000b800000 */
[----:B------:R-:W3:Y:S01]  /*10a0*/  LDC.64 R2, c[0x0][0x390] ;  /* 0x0000e400ff027b82 */ /* 0x000ee20000000a00 */
[----:B-12---:R-:W-:-:S05]  /*10b0*/  IADD3 R13, PT, PT, R0, UR6, RZ ;  /* 0x00000006000d7c10 */ /* 0x006fca000fffe0ff */
[----:B---3--:R-:W-:-:S05]  /*10c0*/  IMAD.WIDE R2, R13, 0x4, R2 ;  /* 0x000000040d027825 */ /* 0x008fca00078e0202 */
[----:B------:R-:W2:Y:S04]  /*10d0*/  LDG.E R12, desc[UR18][R2.64] ;  /* 0x00000012020c7981 */ /* 0x000ea8000c1e1900 */
[----:B0-----:R-:W3:Y:S04]  /*10e0*/  LDG.E R14, desc[UR18][R2.64+0x4] ;  /* 0x00000412020e7981 */ /* 0x001ee8000c1e1900 */
[----:B------:R-:W4:Y:S04]  /*10f0*/  LDG.E R16, desc[UR18][R2.64+0x8] ;  /* 0x0000081202107981 */ /* 0x000f28000c1e1900 */
[----:B------:R-:W5:Y:S01]  /*1100*/  LDG.E R18, desc[UR18][R2.64+0xc] ;  /* 0x00000c1202127981 */ /* 0x000f62000c1e1900 */
[----:B------:R-:W-:Y:S01]  /*1110*/  IADD3 R13, PT, PT, R7, UR6, RZ ;  /* 0x00000006070d7c10 */ /* 0x000fe2000fffe0ff */
[----:B------:R-:W-:-:S03]  /*1120*/  UIADD3 UR6, UPT, UPT, UR6, 0x4, URZ ;  /* 0x0000000406067890 */ /* 0x000fc6000fffe0ff */
[----:B------:R-:W-:-:S05]  /*1130*/  LEA R13, R13, UR12, 0x2 ;  /* 0x0000000c0d0d7c11 */ /* 0x000fca000f8e10ff */
[----:B--2---:R0:W-:Y:S04]  /*1140*/  STS [R13], R12 ;  /* 0x0000000c0d007388 */ /* 0x0041e80000000800 */
[----:B---3--:R0:W-:Y:S04]  /*1150*/  STS [R13+0x4], R14 ;  /* 0x0000040e0d007388 */ /* 0x0081e80000000800 */
[----:B----4-:R0:W-:Y:S04]  /*1160*/  STS [R13+0x8], R16 ;  /* 0x000008100d007388 */ /* 0x0101e80000000800 */
[----:B-----5:R0:W-:Y:S02]  /*1170*/  STS [R13+0xc], R18 ;  /* 0x00000c120d007388 */ /* 0x0201e40000000800 */
.L_x_9:
[----:B------:R-:W-:Y:S05]  /*1180*/  BRA.U !UP2, `(.L_x_5) ;  /* 0x000000010a3c7547 */ /* 0x000fea000b800000 */
[----:B------:R-:W3:Y:S01]  /*1190*/  LDC.64 R2, c[0x0][0x390] ;  /* 0x0000e400ff027b82 */ /* 0x000ee20000000a00 */
[----:B012---:R-:W-:-:S05]  /*11a0*/  IADD3 R13, PT, PT, R0, UR6, RZ ;  /* 0x00000006000d7c10 */ /* 0x007fca000fffe0ff */
[----:B---3--:R-:W-:-:S05]  /*11b0*/  IMAD.WIDE R2, R13, 0x4, R2 ;  /* 0x000000040d027825 */ /* 0x008fca00078e0202 */
[----:B------:R-:W2:Y:S01]  /*11c0*/  LDG.E R0, desc[UR18][R2.64] ;  /* 0x0000001202007981 */ /* 0x000ea2000c1e1900 */
[----:B------:R-:W-:Y:S01]  /*11d0*/  IADD3 R12, PT, PT, R7, UR6, RZ ;  /* 0x00000006070c7c10 */ /* 0x000fe2000fffe0ff */
[----:B------:R-:W-:-:S03]  /*11e0*/  UISETP.NE.AND UP1, UPT, UR21, 0x1, UPT ;  /* 0x000000011500788c */ /* 0x000fc6000bf25270 */
[----:B------:R-:W-:-:S05]  /*11f0*/  LEA R13, R12, UR12, 0x2 ;  /* 0x0000000c0c0d7c11 */ /* 0x000fca000f8e10ff */
[----:B--2---:R3:W-:Y:S01]  /*1200*/  STS [R13], R0 ;  /* 0x000000000d007388 */ /* 0x0047e20000000800 */
[----:B------:R-:W-:Y:S05]  /*1210*/  BRA.U !UP1, `(.L_x_5) ;  /* 0x0000000109187547 */ /* 0x000fea000b800000 */
[----:B------:R-:W-:Y:S01]  /*1220*/  UISETP.NE.AND UP1, UPT, UR21, 0x2, UPT ;  /* 0x000000021500788c */ /* 0x000fe2000bf25270 */
[----:B---3--:R-:W2:Y:S05]  /*1230*/  LDG.E R0, desc[UR18][R2.64+0x4] ;  /* 0x0000041202007981 */ /* 0x008eaa000c1e1900 */
[----:B------:R-:W-:-:S13]  /*1240*/  PLOP3.LUT P0, PT, PT, PT, UP1, 0x80, 0x8 ;  /* 0x000000000008781c */ /* 0x000fda0003f0f018 */
[----:B------:R-:W3:Y:S04]  /*1250*/  @P0 LDG.E R12, desc[UR18][R2.64+0x8] ;  /* 0x00000812020c0981 */ /* 0x000ee8000c1e1900 */
[----:B--2---:R4:W-:Y:S04]  /*1260*/  STS [R13+0x4], R0 ;  /* 0x000004000d007388 */ /* 0x0049e80000000800 */
[----:B---3--:R4:W-:Y:S02]  /*1270*/  @P0 STS [R13+0x8], R12 ;  /* 0x0000080c0d000388 */ /* 0x0089e40000000800 */
.L_x_5:
[----:B01----:R-:W0:Y:S08]  /*1280*/  LDC R15, c[0x0][0x3cc] ;  /* 0x0000f300ff0f7b82 */ /* 0x003e300000000800 */
[----:B--234-:R-:W1:Y:S08]  /*1290*/  LDC.64 R12, c[0x0][0x3a0] ;  /* 0x0000e800ff0c7b82 */ /* 0x01ce700000000a00 */
[----:B------:R-:W2:Y:S01]  /*12a0*/  LDC.64 R2, c[0x0][0x3a8] ;  /* 0x0000ea00ff027b82 */ /* 0x000ea20000000a00 */
[----:B0-----:R-:W-:-:S04]  /*12b0*/  IMAD R15, R15, UR5, R4 ;  /* 0x000000050f0f7c24 */ /* 0x001fc8000f8e0204 */
[----:B-1----:R-:W-:-:S03]  /*12c0*/  IMAD.WIDE R12, R15, 0x4, R12 ;  /* 0x000000040f0c7825 */ /* 0x002fc600078e020c */
[----:B------:R-:W-:Y:S01]  /*12d0*/  BAR.SYNC.DEFER_BLOCKING 0x0 ;  /* 0x0000000000007b1d */ /* 0x000fe20000010000 */
[----:B--2---:R-:W-:-:S05]  /*12e0*/  IMAD.WIDE R2, R15, 0x4, R2 ;  /* 0x000000040f027825 */ /* 0x004fca00078e0202 */
[----:B------:R0:W5:Y:S04]  /*12f0*/  LDG.E R12, desc[UR18][R12.64] ;  /* 0x000000120c0c7981 */ /* 0x000168000c1e1900 */
[----:B------:R0:W5:Y:S01]  /*1300*/  LDG.E R0, desc[UR18][R2.64] ;  /* 0x0000001202007981 */ /* 0x000162000c1e1900 */
[----:B------:R-:W-:Y:S01]  /*1310*/  HFMA2 R23, -RZ, RZ, 0, 0 ;  /* 0x00000000ff177431 */ /* 0x000fe200000001ff */
[----:B------:R-:W-:Y:S06]  /*1320*/  BRA.U !UP0, `(.L_x_10) ;  /* 0x00000005087c7547 */ /* 0x000fec000b800000 */
[----:B------:R-:W-:Y:S01]  /*1330*/  UISETP.GE.U32.AND UP0, UPT, UR17, 0x7, UPT ;  /* 0x000000071100788c */ /* 0x000fe2000bf06070 */
[----:B------:R-:W-:Y:S01]  /*1340*/  MOV R23, RZ ;  /* 0x000000ff00177202 */ /* 0x000fe20000000f00 */
[----:B------:R-:W-:-:S07]  /*1350*/  UMOV UR6, URZ ;  /* 0x000000ff00067c82 */ /* 0x000fce0008000000 */
[----:B------:R-:W-:Y:S05]  /*1360*/  BRA.U !UP0, `(.L_x_11) ;  /* 0x0000000108947547 */ /* 0x000fea000b800000 */
[----:B------:R-:W1:Y:S01]  /*1370*/  S2UR UR7, SR_CgaCtaId ;  /* 0x00000000000779c3 */ /* 0x000e620000008800 */
[----:B------:R-:W-:Y:S01]  /*1380*/  UMOV UR6, 0x400 ;  /* 0x0000040000067882 */ /* 0x000fe20000000000 */
[----:B------:R-:W-:Y:S01]  /*1390*/  MOV R23, RZ ;  /* 0x000000ff00177202 */ /* 0x000fe20000000f00 */
[----:B-1----:R-:W-:-:S03]  /*13a0*/  ULEA UR7, UR7, UR6, 0x18 ;  /* 0x0000000607077291 */ /* 0x002fc6000f8ec0ff */
[----:B------:R-:W-:-:S09]  /*13b0*/  UMOV UR6, URZ ;  /* 0x000000ff00067c82 */ /* 0x000fd20008000000 */
.L_x_12:
[----:B0-----:R-:W-:Y:S02]  /*13c0*/  IADD3 R2, PT, PT, R7, UR6, RZ ;  /* 0x0000000607027c10 */ /* 0x001fe4000fffe0ff */
[----:B------:R-:W-:Y:S01]  /*13d0*/  IADD3 R3, PT, PT, R6, UR6, RZ ;  /* 0x0000000606037c10 */ /* 0x000fe2000fffe0ff */
[----:B------:R-:W-:Y:S01]  /*13e0*/  UIADD3 UR6, UPT, UPT, UR6, 0x8, URZ ;  /* 0x0000000806067890 */ /* 0x000fe2000fffe0ff */
[----:B------:R-:W-:Y:S02]  /*13f0*/  LEA R25, R2, UR12, 0x2 ;  /* 0x0000000c02197c11 */ /* 0x000fe4000f8e10ff */
[----:B------:R-:W-:Y:S01]  /*1400*/  LEA R26, R3, UR7, 0x2 ;  /* 0x00000007031a7c11 */ /* 0x000fe2000f8e10ff */
[----:B------:R-:W-:Y:S02]  /*1410*/  UISETP.NE.AND UP0, UPT, UR6, UR8, UPT ;  /* 0x000000080600728c */ /* 0x000fe4000bf05270 */
[----:B------:R-:W-:Y:S04]  /*1420*/  LDS R22, [R25] ;  /* 0x0000000019167984 */ /* 0x000fe80000000800 */
[----:B------:R-:W0:Y:S04]  /*1430*/  LDS R21, [R26] ;  /* 0x000000001a157984 */ /* 0x000e280000000800 */
[----:B------:R-:W-:Y:S04]  /*1440*/  LDS R19, [R25+0x4] ;  /* 0x0000040019137984 */ /* 0x000fe80000000800 */
[----:B------:R-:W1:Y:S04]  /*1450*/  LDS R2, [R26+0x4] ;  /* 0x000004001a027984 */ /* 0x000e680000000800 */
[----:B------:R-:W-:Y:S04]  /*1460*/  LDS R17, [R25+0x8] ;  /* 0x0000080019117984 */ /* 0x000fe80000000800 */
[----:B------:R-:W2:Y:S04]  /*1470*/  LDS R20, [R26+0x8] ;  /* 0x000008001a147984 */ /* 0x000ea80000000800 */
[----:B------:R-:W-:Y:S04]  /*1480*/  LDS R15, [R25+0xc] ;  /* 0x00000c00190f7984 */ /* 0x000fe80000000800 */
[----:B------:R-:W3:Y:S04]  /*1490*/  LDS R18, [R26+0xc] ;  /* 0x00000c001a127984 */ /* 0x000ee80000000800 */
[----:B------:R-:W-:Y:S04]  /*14a0*/  LDS R13, [R25+0x10] ;  /* 0x00001000190d7984 */ /* 0x000fe80000000800 */
[----:B------:R-:W4:Y:S04]  /*14b0*/  LDS R16, [R26+0x10] ;  /* 0x000010001a107984 */ /* 0x000f280000000800 */
[----:B------:R-:W-:Y:S04]  /*14c0*/  LDS R3, [R25+0x14] ;  /* 0x0000140019037984 */ /* 0x000fe80000000800 */
[----:B------:R-:W4:Y:S01]  /*14d0*/  LDS R14, [R26+0x14] ;  /* 0x000014001a0e7984 */ /* 0x000f220000000800 */
[----:B0-----:R-:W-:-:S03]  /*14e0*/  FFMA R28, R22, R21, R23 ;  /* 0x00000015161c7223 */ /* 0x001fc60000000017 */
[----:B------:R-:W-:Y:S04]  /*14f0*/  LDS R21, [R25+0x18] ;  /* 0x0000180019157984 */ /* 0x000fe80000000800 */
[----:B------:R-:W0:Y:S01]  /*1500*/  LDS R22, [R26+0x18] ;  /* 0x000018001a167984 */ /* 0x000e220000000800 */
[----:B-1----:R-:W-:-:S03]  /*1510*/  FFMA R2, R19, R2, R28 ;  /* 0x0000000213027223 */ /* 0x002fc6000000001c */
[----:B------:R-:W-:Y:S04]  /*1520*/  LDS R23, [R25+0x1c] ;  /* 0x00001c0019177984 */ /* 0x000fe80000000800 */
[----:B------:R-:W1:Y:S01]  /*1530*/  LDS R24, [R26+0x1c] ;  /* 0x00001c001a187984 */ /* 0x000e620000000800 */
[----:B--2---:R-:W-:-:S04]  /*1540*/  FFMA R2, R17, R20, R2 ;  /* 0x0000001411027223 */ /* 0x004fc80000000002 */
[----:B---3--:R-:W-:-:S04]  /*1550*/  FFMA R2, R15, R18, R2 ;  /* 0x000000120f027223 */ /* 0x008fc80000000002 */
[----:B----4-:R-:W-:-:S04]  /*1560*/  FFMA R2, R13, R16, R2 ;  /* 0x000000100d027223 */ /* 0x010fc80000000002 */
[----:B------:R-:W-:-:S04]  /*1570*/  FFMA R2, R3, R14, R2 ;  /* 0x0000000e03027223 */ /* 0x000fc80000000002 */
[----:B0-----:R-:W-:-:S04]  /*1580*/  FFMA R2, R21, R22, R2 ;  /* 0x0000001615027223 */ /* 0x001fc80000000002 */
[----:B-1----:R-:W-:Y:S01]  /*1590*/  FFMA R23, R23, R24, R2 ;  /* 0x0000001817177223 */ /* 0x002fe20000000002 */
[----:B------:R-:W-:Y:S06]  /*15a0*/  BRA.U UP0, `(.L_x_12) ;  /* 0xfffffffd00847547 */ /* 0x000fec000b83ffff */
[----:B------:R-:W-:-:S05]  /*15b0*/  UMOV UR6, UR8 ;  /* 0x0000000800067c82 */ /* 0x000fca0008000000 */
.L_x_11:
[----:B------:R-:W-:-:S09]  /*15c0*/  UISETP.NE.AND UP0, UPT, UR20, URZ, UPT ;  /* 0x000000ff1400728c */ /* 0x000fd2000bf05270 */
[----:B------:R-:W-:Y:S05]  /*15d0*/  BRA.U !UP0, `(.L_x_10) ;  /* 0x0000000108d07547 */ /* 0x000fea000b800000 */
[----:B------:R-:W-:Y:S02]  /*15e0*/  UISETP.GE.U32.AND UP0, UPT, UR26, 0x3, UPT ;  /* 0x000000031a00788c */ /* 0x000fe4000bf06070 */
[----:B------:R-:W-:-:S07]  /*15f0*/  UISETP.NE.AND UP1, UPT, UR21, URZ, UPT ;  /* 0x000000ff1500728c */ /* 0x000fce000bf25270 */
[----:B------:R-:W-:Y:S05]  /*1600*/  BRA.U !UP0, `(.L_x_13) ;  /* 0x0000000108507547 */ /* 0x000fea000b800000 */
[----:B------:R-:W1:Y:S01]  /*1610*/  S2UR UR15, SR_CgaCtaId ;  /* 0x00000000000f79c3 */ /* 0x000e620000008800 */
[----:B------:R-:W-:Y:S01]  /*1620*/  UMOV UR7, 0x400 ;  /* 0x0000040000077882 */ /* 0x000fe20000000000 */
[----:B0-----:R-:W-:Y:S02]  /*1630*/  IADD3 R2, PT, PT, R7, UR6, RZ ;  /* 0x0000000607027c10 */ /* 0x001fe4000fffe0ff */
[----:B------:R-:W-:Y:S01]  /*1640*/  IADD3 R3, PT, PT, R6, UR6, RZ ;  /* 0x0000000606037c10 */ /* 0x000fe2000fffe0ff */
[----:B------:R-:W-:Y:S01]  /*1650*/  UIADD3 UR6, UPT, UPT, UR6, 0x4, URZ ;  /* 0x0000000406067890 */ /* 0x000fe2000fffe0ff */
[----:B------:R-:W-:-:S05]  /*1660*/  LEA R2, R2, UR12, 0x2 ;  /* 0x0000000c02027c11 */ /* 0x000fca000f8e10ff */
[----:B------:R-:W-:Y:S04]  /*1670*/  LDS R14, [R2] ;  /* 0x00000000020e7984 */ /* 0x000fe80000000800 */
[----:B------:R-:W-:Y:S04]  /*1680*/  LDS R16, [R2+0x4] ;  /* 0x0000040002107984 */ /* 0x000fe80000000800 */
[----:B------:R-:W-:Y:S04]  /*1690*/  LDS R18, [R2+0x8] ;  /* 0x0000080002127984 */ /* 0x000fe80000000800 */
[----:B------:R-:W-:Y:S01]  /*16a0*/  LDS R20, [R2+0xc] ;  /* 0x00000c0002147984 */ /* 0x000fe20000000800 */
[----:B-1----:R-:W-:-:S06]  /*16b0*/  ULEA UR7, UR15, UR7, 0x18 ;  /* 0x000000070f077291 */ /* 0x002fcc000f8ec0ff */
[----:B------:R-:W-:-:S05]  /*16c0*/  LEA R3, R3, UR7, 0x2 ;  /* 0x0000000703037c11 */ /* 0x000fca000f8e10ff */
[----:B------:R-:W0:Y:S04]  /*16d0*/  LDS R13, [R3] ;  /* 0x00000000030d7984 */ /* 0x000e280000000800 */
[----:B------:R-:W1:Y:S04]  /*16e0*/  LDS R15, [R3+0x4] ;  /* 0x00000400030f7984 */ /* 0x000e680000000800 */
[----:B------:R-:W2:Y:S04]  /*16f0*/  LDS R17, [R3+0x8] ;  /* 0x0000080003117984 */ /* 0x000ea80000000800 */
[----:B------:R-:W3:Y:S01]  /*1700*/  LDS R19, [R3+0xc] ;  /* 0x00000c0003137984 */ /* 0x000ee20000000800 */
[----:B0-----:R-:W-:-:S04]  /*1710*/  FFMA R13, R14, R13, R23 ;  /* 0x0000000d0e0d7223 */ /* 0x001fc80000000017 */
[----:B-1----:R-:W-:-:S04]  /*1720*/  FFMA R13, R16, R15, R13 ;  /* 0x0000000f100d7223 */ /* 0x002fc8000000000d */
[----:B--2---:R-:W-:-:S04]  /*1730*/  FFMA R13, R18, R17, R13 ;  /* 0x00000011120d7223 */ /* 0x004fc8000000000d */
[----:B---3--:R-:W-:-:S07]  /*1740*/  FFMA R23, R20, R19, R13 ;  /* 0x0000001314177223 */ /* 0x008fce000000000d */
.L_x_13:
[----:B------:R-:W-:Y:S05]  /*1750*/  BRA.U !UP1, `(.L_x_10) ;  /* 0x0000000109707547 */ /* 0x000fea000b800000 */
[----:B------:R-:W-:Y:S02]  /*1760*/  UISETP.NE.AND UP0, UPT, UR27, URZ, UPT ;  /* 0x000000ff1b00728c */ /* 0x000fe4000bf05270 */
        /* <DEDUP_REMOVED lines=9> */
[----:B------:R-:W-:Y:S01]  /*1800*/  LDS R16, [R2+0x4] ;  /* 0x0000040002107984 */ /* 0x000fe20000000800 */
[----:B-1----:R-:W-:-:S06]  /*1810*/  ULEA UR7, UR15, UR7, 0x18 ;  /* 0x000000070f077291 */ /* 0x002fcc000f8ec0ff */
[----:B------:R-:W-:-:S05]  /*1820*/  LEA R3, R3, UR7, 0x2 ;  /* 0x0000000703037c11 */ /* 0x000fca000f8e10ff */
[----:B------:R-:W0:Y:S04]  /*1830*/  LDS R13, [R3] ;  /* 0x00000000030d7984 */ /* 0x000e280000000800 */
[----:B------:R-:W1:Y:S01]  /*1840*/  LDS R15, [R3+0x4] ;  /* 0x00000400030f7984 */ /* 0x000e620000000800 */
[----:B0-----:R-:W-:-:S04]  /*1850*/  FFMA R13, R14, R13, R23 ;  /* 0x0000000d0e0d7223 */ /* 0x001fc80000000017 */
[----:B-1----:R-:W-:-:S07]  /*1860*/  FFMA R23, R16, R15, R13 ;  /* 0x0000000f10177223 */ /* 0x002fce000000000d */
.L_x_14:
[----:B------:R-:W-:Y:S05]  /*1870*/  BRA.U !UP1, `(.L_x_10) ;  /* 0x0000000109287547 */ /* 0x000fea000b800000 */
[----:B------:R-:W1:Y:S01]  /*1880*/  S2UR UR15, SR_CgaCtaId ;  /* 0x00000000000f79c3 */ /* 0x000e620000008800 */
[----:B------:R-:W-:Y:S01]  /*1890*/  UMOV UR7, 0x400 ;  /* 0x0000040000077882 */ /* 0x000fe20000000000 */
[----:B0-----:R-:W-:Y:S02]  /*18a0*/  IADD3 R2, PT, PT, R7, UR6, RZ ;  /* 0x0000000607027c10 */ /* 0x001fe4000fffe0ff */
[----:B------:R-:W-:Y:S02]  /*18b0*/  IADD3 R3, PT, PT, R6, UR6, RZ ;  /* 0x0000000606037c10 */ /* 0x000fe4000fffe0ff */
[----:B------:R-:W-:-:S06]  /*18c0*/  LEA R2, R2, UR12, 0x2 ;  /* 0x0000000c02027c11 */ /* 0x000fcc000f8e10ff */
[----:B------:R-:W-:Y:S01]  /*18d0*/  LDS R2, [R2] ;  /* 0x0000000002027984 */ /* 0x000fe20000000800 */
[----:B-1----:R-:W-:-:S06]  /*18e0*/  ULEA UR7, UR15, UR7, 0x18 ;  /* 0x000000070f077291 */ /* 0x002fcc000f8ec0ff */
[----:B------:R-:W-:-:S06]  /*18f0*/  LEA R3, R3, UR7, 0x2 ;  /* 0x0000000703037c11 */ /* 0x000fcc000f8e10ff */
[----:B------:R-:W0:Y:S02]  /*1900*/  LDS R3, [R3] ;  /* 0x0000000003037984 */ /* 0x000e240000000800 */
[----:B0-----:R-:W-:-:S07]  /*1910*/  FFMA R23, R2, R3, R23 ;  /* 0x0000000302177223 */ /* 0x001fce0000000017 */
.L_x_10:
[----:B------:R-:W1:Y:S01]  /*1920*/  LDCU UR6, c[0x0][0x3d0] ;  /* 0x00007a00ff0677ac */ /* 0x000e620008000800 */
[----:B0-----:R-:W-:Y:S02]  /*1930*/  MOV R2, RZ ;  /* 0x000000ff00027202 */ /* 0x001fe40000000f00 */
[----:B------:R-:W-:Y:S01]  /*1940*/  MOV R16, 0xff800000 ;  /* 0xff80000000107802 */ /* 0x000fe20000000f00 */
[----:B-1----:R-:W-:Y:S01]  /*1950*/  FMUL R14, R23, UR6 ;  /* 0x00000006170e7c20 */ /* 0x002fe20008400000 */
[----:B------:R-:W0:Y:S04]  /*1960*/  LDCU UR6, c[0x0][0x3c8] ;  /* 0x00007900ff0677ac */ /* 0x000e280008000800 */
[----:B------:R1:W-:Y:S01]  /*1970*/  STS [R11], R14 ;  /* 0x0000000e0b007388 */ /* 0x0003e20000000800 */
[----:B0-----:R-:W-:Y:S01]  /*1980*/  UISETP.GE.AND UP0, UPT, UR6, 0x1, UPT ;  /* 0x000000010600788c */ /* 0x001fe2000bf06270 */
[----:B------:R-:W-:Y:S08]  /*1990*/  BAR.SYNC.DEFER_BLOCKING 0x0 ;  /* 0x0000000000007b1d */ /* 0x000ff00000010000 */
[----:B-1----:R-:W-:Y:S05]  /*19a0*/  BRA.U !UP0, `(.L_x_15) ;  /* 0x0000000d083c7547 */ /* 0x002fea000b800000 */
[----:B------:R-:W-:Y:S01]  /*19b0*/  UISETP.GE.U32.AND UP1, UPT, UR6, 0x4, UPT ;  /* 0x000000040600788c */ /* 0x000fe2000bf26070 */
[----:B------:R-:W-:Y:S01]  /*19c0*/  HFMA2 R13, -RZ, RZ, 0, 0 ;  /* 0x00000000ff0d7431 */ /* 0x000fe200000001ff */
[----:B------:R-:W-:Y:S02]  /*19d0*/  MOV R16, 0xff800000 ;  /* 0xff80000000107802 */ /* 0x000fe40000000f00 */
[----:B------:R-:W-:-:S05]  /*19e0*/  MOV R14, RZ ;  /* 0x000000ff000e7202 */ /* 0x000fca0000000f00 */
[----:B------:R-:W-:Y:S05]  /*19f0*/  BRA.U !UP1, `(.L_x_16) ;  /* 0x0000000509c87547 */ /* 0x000fea000b800000 */
[----:B------:R-:W-:Y:S01]  /*1a00*/  MOV R16, 0xff800000 ;  /* 0xff80000000107802 */ /* 0x000fe20000000f00 */
[----:B------:R-:W0:Y:S01]  /*1a10*/  LDCU UR6, c[0x0][0x3c8] ;  /* 0x00007900ff0677ac */ /* 0x000e220008000800 */
[----:B------:R-:W-:Y:S02]  /*1a20*/  MOV R13, RZ ;  /* 0x000000ff000d7202 */ /* 0x000fe40000000f00 */
[----:B------:R-:W-:-:S07]  /*1a30*/  MOV R2, RZ ;  /* 0x000000ff00027202 */ /* 0x000fce0000000f00 */
.L_x_25:
[----:B0-----:R-:W-:Y:S01]  /*1a40*/  IMAD R14, R5, UR6, R2 ;  /* 0x00000006050e7c24 */ /* 0x001fe2000f8e0202 */
[----:B------:R-:W-:Y:S01]  /*1a50*/  BSSY.RECONVERGENT B0, `(.L_x_17) ;  /* 0x0000014000007945 */ /* 0x000fe20003800200 */
[----:B------:R-:W-:-:S03]  /*1a60*/  HFMA2 R3, -RZ, RZ, 0.96630859375, -0.0022525787353515625 ;  /* 0x3bbb989dff037431 */ /* 0x000fc600000001ff */
[----:B------:R-:W-:-:S05]  /*1a70*/  LEA R14, R14, UR13, 0x2 ;  /* 0x0000000d0e0e7c11 */ /* 0x000fca000f8e10ff */
[----:B------:R-:W0:Y:S04]  /*1a80*/  LDS R21, [R14] ;  /* 0x000000000e157984 */ /* 0x000e280000000800 */
[----:B------:R1:W2:Y:S01]  /*1a90*/  LDS R15, [R14+0x4] ;  /* 0x000004000e0f7984 */ /* 0x0002a20000000800 */
[----:B0-----:R-:W-:-:S13]  /*1aa0*/  FSETP.GT.AND P0, PT, R21, R16, PT ;  /* 0x000000101500720b */ /* 0x001fda0003f04000 */
[----:B-12---:R-:W-:Y:S05]  /*1ab0*/  @!P0 BRA `(.L_x_18) ;  /* 0x0000000000348947 */ /* 0x006fea0003800000 */
[----:B------:R-:W-:Y:S01]  /*1ac0*/  MOV R17, 0x3bbb989d ;  /* 0x3bbb989d00117802 */ /* 0x000fe20000000f00 */
[----:B------:R-:W-:Y:S01]  /*1ad0*/  FADD R16, R16, -R21 ;  /* 0x8000001510107221 */ /* 0x000fe20000000000 */
[----:B------:R-:W-:-:S03]  /*1ae0*/  MOV R18, 0x437c0000 ;  /* 0x437c000000127802 */ /* 0x000fc60000000f00 */
[----:B------:R-:W-:-:S04]  /*1af0*/  FFMA.SAT R17, R16, R17, 0.5 ;  /* 0x3f00000010117423 */ /* 0x000fc80000002011 */
[----:B------:R-:W-:-:S04]  /*1b00*/  FFMA.RM R17, R17, R18, 12582913 ;  /* 0x4b40000111117423 */ /* 0x000fc80000004012 */
[C---:B------:R-:W-:Y:S01]  /*1b10*/  FADD R19, R17.reuse, -12583039 ;  /* 0xcb40007f11137421 */ /* 0x040fe20000000000 */
[----:B------:R-:W-:-:S03]  /*1b20*/  SHF.L.U32 R17, R17, 0x17, RZ ;  /* 0x0000001711117819 */ /* 0x000fc600000006ff */
[----:B------:R-:W-:-:S04]  /*1b30*/  FFMA R19, R16, 1.4426950216293334961, -R19 ;  /* 0x3fb8aa3b10137823 */ /* 0x000fc80000000813 */
[----:B------:R-:W-:-:S04]  /*1b40*/  FFMA R19, R16, 1.925963033500011079e-08, R19 ;  /* 0x32a5706010137823 */ /* 0x000fc80000000013 */
[----:B------:R-:W0:Y:S02]  /*1b50*/  MUFU.EX2 R16, R19 ;  /* 0x0000001300107308 */ /* 0x000e240000000800 */
[----:B0-----:R-:W-:Y:S01]  /*1b60*/  FMUL R18, R17, R16 ;  /* 0x0000001011127220 */ /* 0x001fe20000400000 */
[----:B------:R-:W-:-:S03]  /*1b70*/  MOV R16, R21 ;  /* 0x0000001500107202 */ /* 0x000fc60000000f00 */
[----:B------:R-:W-:-:S07]  /*1b80*/  FMUL R13, R13, R18 ;  /* 0x000000120d0d7220 */ /* 0x000fce0000400000 */
.L_x_18:
[----:B------:R-:W-:Y:S05]  /*1b90*/  BSYNC.RECONVERGENT B0 ;  /* 0x0000000000007941 */ /* 0x000fea0003800200 */
.L_x_17:
[----:B------:R-:W-:Y:S01]  /*1ba0*/  FADD R18, -R16, R21 ;  /* 0x0000001510127221 */ /* 0x000fe20000000100 */
[----:B------:R-:W-:Y:S01]  /*1bb0*/  MOV R17, 0x437c0000 ;  /* 0x437c000000117802 */ /* 0x000fe20000000f00 */
[----:B------:R0:W1:Y:S01]  /*1bc0*/  LDS R19, [R14+0x8] ;  /* 0x000008000e137984 */ /* 0x0000620000000800 */
[----:B------:R-:W-:Y:S01]  /*1bd0*/  FSETP.GT.AND P0, PT, R15, R16, PT ;  /* 0x000000100f00720b */ /* 0x000fe20003f04000 */
[----:B------:R-:W-:Y:S01]  /*1be0*/  FFMA.SAT R20, R18, R3, 0.5 ;  /* 0x3f00000012147423 */ /* 0x000fe20000002003 */
[----:B------:R-:W-:Y:S03]  /*1bf0*/  BSSY.RECONVERGENT B0, `(.L_x_19) ;  /* 0x0000014000007945 */ /* 0x000fe60003800200 */
[----:B------:R-:W-:-:S04]  /*1c00*/  FFMA.RM R20, R20, R17, 12582913 ;  /* 0x4b40000114147423 */ /* 0x000fc80000004011 */
[C---:B------:R-:W-:Y:S01]  /*1c10*/  FADD R21, R20.reuse, -12583039 ;  /* 0xcb40007f14157421 */ /* 0x040fe20000000000 */
[----:B------:R-:W-:-:S03]  /*1c20*/  SHF.L.U32 R20, R20, 0x17, RZ ;  /* 0x0000001714147819 */ /* 0x000fc600000006ff */
[----:B------:R-:W-:-:S04]  /*1c30*/  FFMA R21, R18, 1.4426950216293334961, -R21 ;  /* 0x3fb8aa3b12157823 */ /* 0x000fc80000000815 */
[----:B------:R-:W-:-:S06]  /*1c40*/  FFMA R21, R18, 1.925963033500011079e-08, R21 ;  /* 0x32a5706012157823 */ /* 0x000fcc0000000015 */
[----:B------:R-:W2:Y:S02]  /*1c50*/  MUFU.EX2 R21, R21 ;  /* 0x0000001500157308 */ /* 0x000ea40000000800 */
[----:B--2---:R-:W-:Y:S01]  /*1c60*/  FFMA R13, R20, R21, R13 ;  /* 0x00000015140d7223 */ /* 0x004fe2000000000d */
[----:B01----:R-:W-:Y:S06]  /*1c70*/  @!P0 BRA `(.L_x_20) ;  /* 0x00000000002c8947 */ /* 0x003fec0003800000 */
[----:B------:R-:W-:-:S04]  /*1c80*/  FADD R16, R16, -R15 ;  /* 0x8000000f10107221 */ /* 0x000fc80000000000 */
[----:B------:R-:W-:-:S04]  /*1c90*/  FFMA.SAT R18, R16, R3, 0.5 ;  /* 0x3f00000010127423 */ /* 0x000fc80000002003 */
[----:B------:R-:W-:-:S04]  /*1ca0*/  FFMA.RM R18, R18, R17, 12582913 ;  /* 0x4b40000112127423 */ /* 0x000fc80000004011 */
[C---:B------:R-:W-:Y:S01]  /*1cb0*/  FADD R21, R18.reuse, -12583039 ;  /* 0xcb40007f12157421 */ /* 0x040fe20000000000 */
[----:B------:R-:W-:-:S03]  /*1cc0*/  SHF.L.U32 R18, R18, 0x17, RZ ;  /* 0x0000001712127819 */ /* 0x000fc600000006ff */
[----:B------:R-:W-:-:S04]  /*1cd0*/  FFMA R21, R16, 1.4426950216293334961, -R21 ;  /* 0x3fb8aa3b10157823 */ /* 0x000fc80000000815 */
[----:B------:R-:W-:Y:S01]  /*1ce0*/  FFMA R21, R16, 1.925963033500011079e-08, R21 ;  /* 0x32a5706010157823 */ /* 0x000fe20000000015 */
[----:B------:R-:W-:-:S05]  /*1cf0*/  MOV R16, R15 ;  /* 0x0000000f00107202 */ /* 0x000fca0000000f00 */
[----:B------:R-:W0:Y:S02]  /*1d00*/  MUFU.EX2 R21, R21 ;  /* 0x0000001500157308 */ /* 0x000e240000000800 */
[----:B0-----:R-:W-:-:S04]  /*1d10*/  FMUL R18, R18, R21 ;  /* 0x0000001512127220 */ /* 0x001fc80000400000 */
[----:B------:R-:W-:-:S07]  /*1d20*/  FMUL R13, R13, R18 ;  /* 0x000000120d0d7220 */ /* 0x000fce0000400000 */
.L_x_20:
[----:B------:R-:W-:Y:S05]  /*1d30*/  BSYNC.RECONVERGENT B0 ;  /* 0x0000000000007941 */ /* 0x000fea0003800200 */
.L_x_19:
[----:B------:R-:W-:Y:S01]  /*1d40*/  FADD R18, -R16, R15 ;  /* 0x0000000f10127221 */ /* 0x000fe20000000100 */
[----:B------:R-:W-:Y:S01]  /*1d50*/  FSETP.GT.AND P0, PT, R19, R16, PT ;  /* 0x000000101300720b */ /* 0x000fe20003f04000 */
[----:B------:R0:W1:Y:S01]  /*1d60*/  LDS R15, [R14+0xc] ;  /* 0x00000c000e0f7984 */ /* 0x0000620000000800 */
[----:B------:R-:W-:Y:S01]  /*1d70*/  BSSY.RECONVERGENT B0, `(.L_x_21) ;  /* 0x0000015000007945 */ /* 0x000fe20003800200 */
[----:B------:R-:W-:-:S04]  /*1d80*/  FFMA.SAT R20, R18, R3, 0.5 ;  /* 0x3f00000012147423 */ /* 0x000fc80000002003 */
        /* <DEDUP_REMOVED lines=14> */
[----:B------:R-:W-:-:S06]  /*1e70*/  FFMA R21, R14, 1.925963033500011079e-08, R21 ;  /* 0x32a570600e157823 */ /* 0x000fcc0000000015 */
[----:B------:R-:W0:Y:S02]  /*1e80*/  MUFU.EX2 R21, R21 ;  /* 0x0000001500157308 */ /* 0x000e240000000800 */
[----:B0-----:R-:W-:Y:S01]  /*1e90*/  FMUL R14, R16, R21 ;  /* 0x00000015100e7220 */ /* 0x001fe20000400000 */
[----:B------:R-:W-:-:S03]  /*1ea0*/  MOV R16, R19 ;  /* 0x0000001300107202 */ /* 0x000fc60000000f00 */
[----:B------:R-:W-:-:S07]  /*1eb0*/  FMUL R13, R13, R14 ;  /* 0x0000000e0d0d7220 */ /* 0x000fce0000400000 */
.L_x_22:
[----:B------:R-:W-:Y:S05]  /*1ec0*/  BSYNC.RECONVERGENT B0 ;  /* 0x0000000000007941 */ /* 0x000fea0003800200 */
.L_x_21:
[----:B------:R-:W-:Y:S01]  /*1ed0*/  FADD R14, -R16, R19 ;  /* 0x00000013100e7221 */ /* 0x000fe20000000100 */
[----:B------:R-:W-:Y:S01]  /*1ee0*/  FSETP.GT.AND P0, PT, R15, R16, PT ;  /* 0x000000100f00720b */ /* 0x000fe20003f04000 */
[----:B------:R-:W-:Y:S02]  /*1ef0*/  BSSY.RECONVERGENT B0, `(.L_x_23) ;  /* 0x0000015000007945 */ /* 0x000fe40003800200 */
[----:B------:R-:W-:-:S04]  /*1f00*/  FFMA.SAT R18, R14, R3, 0.5 ;  /* 0x3f0000000e127423 */ /* 0x000fc80000002003 */
[----:B------:R-:W-:-:S04]  /*1f10*/  FFMA.RM R18, R18, R17, 12582913 ;  /* 0x4b40000112127423 */ /* 0x000fc80000004011 */
[C---:B------:R-:W-:Y:S01]  /*1f20*/  FADD R19, R18.reuse, -12583039 ;  /* 0xcb40007f12137421 */ /* 0x040fe20000000000 */
[----:B------:R-:W-:-:S03]  /*1f30*/  SHF.L.U32 R18, R18, 0x17, RZ ;  /* 0x0000001712127819 */ /* 0x000fc600000006ff */
[----:B------:R-:W-:-:S04]  /*1f40*/  FFMA R19, R14, 1.4426950216293334961, -R19 ;  /* 0x3fb8aa3b0e137823 */ /* 0x000fc80000000813 */
[----:B------:R-:W-:-:S06]  /*1f50*/  FFMA R19, R14, 1.925963033500011079e-08, R19 ;  /* 0x32a570600e137823 */ /* 0x000fcc0000000013 */
[----:B------:R-:W0:Y:S02]  /*1f60*/  MUFU.EX2 R19, R19 ;  /* 0x0000001300137308 */ /* 0x000e240000000800 */
[----:B0-----:R-:W-:Y:S01]  /*1f70*/  FFMA R13, R18, R19, R13 ;  /* 0x00000013120d7223 */ /* 0x001fe2000000000d */
[----:B------:R-:W-:Y:S06]  /*1f80*/  @!P0 BRA `(.L_x_24) ;  /* 0x00000000002c8947 */ /* 0x000fec0003800000 */
        /* <DEDUP_REMOVED lines=11> */
.L_x_24:
[----:B------:R-:W-:Y:S05]  /*2040*/  BSYNC.RECONVERGENT B0 ;  /* 0x0000000000007941 */ /* 0x000fea0003800200 */
.L_x_23:
[----:B------:R-:W-:Y:S01]  /*2050*/  FADD R14, -R16, R15 ;  /* 0x0000000f100e7221 */ /* 0x000fe20000000100 */
[----:B------:R-:W-:-:S03]  /*2060*/  IADD3 R2, PT, PT, R2, 0x4, RZ ;  /* 0x0000000402027810 */ /* 0x000fc60007ffe0ff */
[----:B------:R-:W-:Y:S01]  /*2070*/  FFMA.SAT R18, R14, R3, 0.5 ;  /* 0x3f0000000e127423 */ /* 0x000fe20000002003 */
[----:B------:R-:W-:-:S03]  /*2080*/  ISETP.NE.AND P0, PT, R2, UR10, PT ;  /* 0x0000000a02007c0c */ /* 0x000fc6000bf05270 */
[----:B------:R-:W-:-:S04]  /*2090*/  FFMA.RM R18, R18, R17, 12582913 ;  /* 0x4b40000112127423 */ /* 0x000fc80000004011 */
[C---:B------:R-:W-:Y:S01]  /*20a0*/  FADD R3, R18.reuse, -12583039 ;  /* 0xcb40007f12037421 */ /* 0x040fe20000000000 */
[----:B------:R-:W-:-:S03]  /*20b0*/  SHF.L.U32 R18, R18, 0x17, RZ ;  /* 0x0000001712127819 */ /* 0x000fc600000006ff */
[----:B------:R-:W-:-:S04]  /*20c0*/  FFMA R3, R14, 1.4426950216293334961, -R3 ;  /* 0x3fb8aa3b0e037823 */ /* 0x000fc80000000803 */
[----:B------:R-:W-:-:S06]  /*20d0*/  FFMA R3, R14, 1.925963033500011079e-08, R3 ;  /* 0x32a570600e037823 */ /* 0x000fcc0000000003 */
[----:B------:R-:W0:Y:S02]  /*20e0*/  MUFU.EX2 R3, R3 ;  /* 0x0000000300037308 */ /* 0x000e240000000800 */
[----:B0-----:R-:W-:Y:S01]  /*20f0*/  FFMA R13, R18, R3, R13 ;  /* 0x00000003120d7223 */ /* 0x001fe2000000000d */
[----:B------:R-:W-:Y:S06]  /*2100*/  @P0 BRA `(.L_x_25) ;  /* 0xfffffff8004c0947 */ /* 0x000fec000383ffff */
[----:B------:R-:W-:-:S07]  /*2110*/  MOV R14, UR10 ;  /* 0x0000000a000e7c02 */ /* 0x000fce0008000f00 */
.L_x_16:
[----:B------:R-:W-:Y:S01]  /*2120*/  UISETP.NE.AND UP1, UPT, UR23, URZ, UPT ;  /* 0x000000ff1700728c */ /* 0x000fe2000bf25270 */
[----:B------:R-:W-:-:S08]  /*2130*/  MOV R2, R13 ;  /* 0x0000000d00027202 */ /* 0x000fd00000000f00 */
[----:B------:R-:W-:Y:S05]  /*2140*/  BRA.U !UP1, `(.L_x_15) ;  /* 0x0000000509547547 */ /* 0x000fea000b800000 */
[----:B------:R-:W-:Y:S01]  /*2150*/  IMAD R3, R5, UR6, R14 ;  /* 0x0000000605037c24 */ /* 0x000fe2000f8e020e */
[----:B------:R-:W-:Y:S01]  /*2160*/  BSSY.RECONVERGENT B0, `(.L_x_26) ;  /* 0x0000013000007945 */ /* 0x000fe20003800200 */
[----:B------:R-:W-:-:S03]  /*2170*/  HFMA2 R13, -RZ, RZ, 0.96630859375, -0.0022525787353515625 ;  /* 0x3bbb989dff0d7431 */ /* 0x000fc600000001ff */
[----:B------:R-:W-:-:S05]  /*2180*/  LEA R3, R3, UR13, 0x2 ;  /* 0x0000000d03037c11 */ /* 0x000fca000f8e10ff */
[----:B------:R-:W0:Y:S02]  /*2190*/  LDS R19, [R3] ;  /* 0x0000000003137984 */ /* 0x000e240000000800 */
[----:B0-----:R-:W-:-:S13]  /*21a0*/  FSETP.GT.AND P0, PT, R19, R16, PT ;  /* 0x000000101300720b */ /* 0x001fda0003f04000 */
[----:B------:R-:W-:Y:S05]  /*21b0*/  @!P0 BRA `(.L_x_27) ;  /* 0x0000000000348947 */ /* 0x000fea0003800000 */
[----:B------:R-:W-:Y:S01]  /*21c0*/  MOV R15, 0x3bbb989d ;  /* 0x3bbb989d000f7802 */ /* 0x000fe20000000f00 */
[----:B------:R-:W-:Y:S01]  /*21d0*/  FADD R14, -R19, R16 ;  /* 0x00000010130e7221 */ /* 0x000fe20000000100 */
[----:B------:R-:W-:-:S03]  /*21e0*/  MOV R16, 0x437c0000 ;  /* 0x437c000000107802 */ /* 0x000fc60000000f00 */
[----:B------:R-:W-:-:S04]  /*21f0*/  FFMA.SAT R15, R14, R15, 0.5 ;  /* 0x3f0000000e0f7423 */ /* 0x000fc8000000200f */
[----:B------:R-:W-:Y:S01]  /*2200*/  FFMA.RM R15, R15, R16, 12582913 ;  /* 0x4b4000010f0f7423 */ /* 0x000fe20000004010 */
[----:B------:R-:W-:-:S03]  /*2210*/  MOV R16, R19 ;  /* 0x0000001300107202 */ /* 0x000fc60000000f00 */
[C---:B------:R-:W-:Y:S01]  /*2220*/  FADD R17, R15.reuse, -12583039 ;  /* 0xcb40007f0f117421 */ /* 0x040fe20000000000 */
[----:B------:R-:W-:-:S03]  /*2230*/  SHF.L.U32 R15, R15, 0x17, RZ ;  /* 0x000000170f0f7819 */ /* 0x000fc600000006ff */
[----:B------:R-:W-:-:S04]  /*2240*/  FFMA R17, R14, 1.4426950216293334961, -R17 ;  /* 0x3fb8aa3b0e117823 */ /* 0x000fc80000000811 */
[----:B------:R-:W-:-:S04]  /*2250*/  FFMA R17, R14, 1.925963033500011079e-08, R17 ;  /* 0x32a570600e117823 */ /* 0x000fc80000000011 */
[----:B------:R-:W0:Y:S02]  /*2260*/  MUFU.EX2 R14, R17 ;  /* 0x00000011000e7308 */ /* 0x000e240000000800 */
[----:B0-----:R-:W-:-:S04]  /*2270*/  FMUL R15, R15, R14 ;  /* 0x0000000e0f0f7220 */ /* 0x001fc80000400000 */
[----:B------:R-:W-:-:S07]  /*2280*/  FMUL R2, R15, R2 ;  /* 0x000000020f027220 */ /* 0x000fce0000400000 */
.L_x_27:
[----:B------:R-:W-:Y:S05]  /*2290*/  BSYNC.RECONVERGENT B0 ;  /* 0x0000000000007941 */ /* 0x000fea0003800200 */
.L_x_26:
[----:B------:R-:W-:Y:S01]  /*22a0*/  FADD R18, R19, -R16 ;  /* 0x8000001013127221 */ /* 0x000fe20000000000 */
[----:B------:R-:W-:Y:S01]  /*22b0*/  MOV R14, 0x437c0000 ;  /* 0x437c0000000e7802 */ /* 0x000fe20000000f00 */
[----:B------:R-:W-:Y:S02]  /*22c0*/  UISETP.NE.AND UP1, UPT, UR23, 0x1, UPT ;  /* 0x000000011700788c */ /* 0x000fe4000bf25270 */
        /* <DEDUP_REMOVED lines=8> */
[----:B------:R-:W-:Y:S06]  /*2350*/  BRA.U !UP1, `(.L_x_15) ;  /* 0x0000000109d07547 */ /* 0x000fec000b800000 */
[----:B------:R-:W0:Y:S01]  /*2360*/  LDS R19, [R3+0x4] ;  /* 0x0000040003137984 */ /* 0x000e220000000800 */
[----:B------:R-:W-:Y:S01]  /*2370*/  BSSY.RECONVERGENT B0, `(.L_x_28) ;  /* 0x000000e000007945 */ /* 0x000fe20003800200 */
[----:B0-----:R-:W-:-:S13]  /*2380*/  FSETP.GT.AND P0, PT, R19, R16, PT ;  /* 0x000000101300720b */ /* 0x001fda0003f04000 */
[----:B------:R-:W-:Y:S05]  /*2390*/  @!P0 BRA `(.L_x_29) ;  /* 0x00000000002c8947 */ /* 0x000fea0003800000 */
[----:B------:R-:W-:-:S04]  /*23a0*/  FADD R16, -R19, R16 ;  /* 0x0000001013107221 */ /* 0x000fc80000000100 */
        /* <DEDUP_REMOVED lines=10> */
.L_x_29:
[----:B------:R-:W-:Y:S05]  /*2450*/  BSYNC.RECONVERGENT B0 ;  /* 0x0000000000007941 */ /* 0x000fea0003800200 */
.L_x_28:
[----:B------:R-:W-:Y:S01]  /*2460*/  FADD R18, R19, -R16 ;  /* 0x8000001013127221 */ /* 0x000fe20000000000 */
[----:B------:R-:W-:-:S03]  /*2470*/  UISETP.NE.AND UP1, UPT, UR23, 0x2, UPT ;  /* 0x000000021700788c */ /* 0x000fc6000bf25270 */
        /* <DEDUP_REMOVED lines=24> */
.L_x_31:
[----:B------:R-:W-:Y:S05]  /*2600*/  BSYNC.RECONVERGENT B0 ;  /* 0x0000000000007941 */ /* 0x000fea0003800200 */
.L_x_30:
        /* <DEDUP_REMOVED lines=8> */
[----:B0-----:R-:W-:-:S07]  /*2690*/  FFMA R2, R13, R3, R2 ;  /* 0x000000030d027223 */ /* 0x001fce0000000002 */
.L_x_15:
[----:B------:R-:W-:Y:S01]  /*26a0*/  HFMA2 R3, -RZ, RZ, 0.96630859375, -0.0022525787353515625 ;  /* 0x3bbb989dff037431 */ /* 0x000fe200000001ff */
[----:B-----5:R-:W-:Y:S01]  /*26b0*/  FMNMX R13, R0, R16, !PT ;  /* 0x00000010000d7209 */ /* 0x020fe20007800000 */
[----:B------:R-:W0:Y:S01]  /*26c0*/  LDCU UR6, c[0x0][0x3c4] ;  /* 0x00007880ff0677ac */ /* 0x000e220008000800 */
[----:B------:R-:W-:-:S03]  /*26d0*/  MOV R14, 0x437c0000 ;  /* 0x437c0000000e7802 */ /* 0x000fc60000000f00 */
[----:B------:R-:W-:Y:S01]  /*26e0*/  FADD R18, -R13, R2 ;  /* 0x000000020d127221 */ /* 0x000fe20000000100 */
[----:B------:R-:W-:-:S03]  /*26f0*/  FADD R0, R0, -R13 ;  /* 0x8000000d00007221 */ /* 0x000fc60000000000 */
[----:B------:R-:W-:-:S04]  /*2700*/  FFMA.SAT R15, R18, R3, 0.5 ;  /* 0x3f000000120f7423 */ /* 0x000fc80000002003 */
[----:B------:R-:W-:Y:S01]  /*2710*/  FFMA.RM R19, R15, R14, 12582913 ;  /* 0x4b4000010f137423 */ /* 0x000fe2000000400e */
[----:B------:R-:W-:-:S03]  /*2720*/  FFMA.SAT R15, R0, R3, 0.5 ;  /* 0x3f000000000f7423 */ /* 0x000fc60000002003 */
[----:B------:R-:W-:Y:S01]  /*2730*/  FADD R17, R19, -12583039 ;  /* 0xcb40007f13117421 */ /* 0x000fe20000000000 */
[----:B------:R-:W-:Y:S01]  /*2740*/  FFMA.RM R15, R15, R14, 12582913 ;  /* 0x4b4000010f0f7423 */ /* 0x000fe2000000400e */
[----:B0-----:R-:W-:Y:S02]  /*2750*/  UISETP.GE.AND UP1, UPT, UR6, 0x1, UPT ;  /* 0x000000010600788c */ /* 0x001fe4000bf26270 */
[----:B------:R-:W-:Y:S01]  /*2760*/  FFMA R21, R18, 1.4426950216293334961, -R17 ;  /* 0x3fb8aa3b12157823 */ /* 0x000fe20000000811 */
[----:B------:R-:W-:-:S03]  /*2770*/  FADD R17, R15, -12583039 ;  /* 0xcb40007f0f117421 */ /* 0x000fc60000000000 */
[----:B------:R-:W-:Y:S01]  /*2780*/  FFMA R21, R18, 1.925963033500011079e-08, R21 ;  /* 0x32a5706012157823 */ /* 0x000fe20000000015 */
[C---:B------:R-:W-:Y:S01]  /*2790*/  FFMA R17, R0.reuse, 1.4426950216293334961, -R17 ;  /* 0x3fb8aa3b00117823 */ /* 0x040fe20000000811 */
[----:B------:R-:W-:Y:S02]  /*27a0*/  SHF.L.U32 R18, R19, 0x17, RZ ;  /* 0x0000001713127819 */ /* 0x000fe400000006ff */
[----:B------:R-:W-:Y:S01]  /*27b0*/  SHF.L.U32 R19, R15, 0x17, RZ ;  /* 0x000000170f137819 */ /* 0x000fe200000006ff */
[----:B------:R-:W-:Y:S01]  /*27c0*/  FFMA R17, R0, 1.925963033500011079e-08, R17 ;  /* 0x32a5706000117823 */ /* 0x000fe20000000011 */
[----:B------:R-:W0:Y:S08]  /*27d0*/  MUFU.EX2 R21, R21 ;  /* 0x0000001500157308 */ /* 0x000e300000000800 */
[----:B------:R-:W1:Y:S01]  /*27e0*/  MUFU.EX2 R0, R17 ;  /* 0x0000001100007308 */ /* 0x000e620000000800 */
[----:B0-----:R-:W-:-:S04]  /*27f0*/  FMUL R15, R18, R21 ;  /* 0x00000015120f7220 */ /* 0x001fc80000400000 */
[----:B------:R-:W-:Y:S01]  /*2800*/  FMUL R15, R15, R2 ;  /* 0x000000020f0f7220 */ /* 0x000fe20000400000 */
[----:B-1----:R-:W-:-:S04]  /*2810*/  FMUL R19, R19, R0 ;  /* 0x0000000013137220 */ /* 0x002fc80000400000 */
[----:B------:R-:W-:Y:S01]  /*2820*/  FFMA R0, R12, R19, R15 ;  /* 0x000000130c007223 */ /* 0x000fe2000000000f */
[----:B------:R-:W-:Y:S06]  /*2830*/  BAR.SYNC.DEFER_BLOCKING 0x0 ;  /* 0x0000000000007b1d */ /* 0x000fec0000010000 */
[----:B------:R-:W-:Y:S05]  /*2840*/  BRA.U !UP1, `(.L_x_32) ;  /* 0x0000002109b47547 */ /* 0x000fea000b800000 */
[----:B------:R-:W-:Y:S01]  /*2850*/  FADD R2, -R13, R16 ;  /* 0x000000100d027221 */ /* 0x000fe20000000100 */
[----:B------:R-:W0:Y:S03]  /*2860*/  LDC R18, c[0x0][0x3cc] ;  /* 0x0000f300ff127b82 */ /* 0x000e260000000800 */
[----:B------:R-:W-:-:S04]  /*2870*/  FFMA.SAT R3, R2, R3, 0.5 ;  /* 0x3f00000002037423 */ /* 0x000fc80000002003 */
[----:B------:R-:W-:-:S04]  /*2880*/  FFMA.RM R3, R3, R14, 12582913 ;  /* 0x4b40000103037423 */ /* 0x000fc8000000400e */
[C---:B------:R-:W-:Y:S01]  /*2890*/  FADD R15, R3.reuse, -12583039 ;  /* 0xcb40007f030f7421 */ /* 0x040fe20000000000 */
[----:B------:R-:W-:-:S03]  /*28a0*/  SHF.L.U32 R20, R3, 0x17, RZ ;  /* 0x0000001703147819 */ /* 0x000fc600000006ff */
[----:B------:R-:W-:-:S04]  /*28b0*/  FFMA R15, R2, 1.4426950216293334961, -R15 ;  /* 0x3fb8aa3b020f7823 */ /* 0x000fc8000000080f */
[----:B------:R-:W-:Y:S01]  /*28c0*/  FFMA R15, R2, 1.925963033500011079e-08, R15 ;  /* 0x32a57060020f7823 */ /* 0x000fe2000000000f */
[----:B0-----:R-:W-:-:S05]  /*28d0*/  IMAD R18, R18, UR5, R9 ;  /* 0x0000000512127c24 */ /* 0x001fca000f8e0209 */
[----:B------:R-:W0:Y:S02]  /*28e0*/  MUFU.EX2 R15, R15 ;  /* 0x0000000f000f7308 */ /* 0x000e240000000800 */
[----:B0-----:R-:W-:Y:S01]  /*28f0*/  FMUL R20, R20, R15 ;  /* 0x0000000f14147220 */ /* 0x001fe20000400000 */
[----:B------:R-:W-:Y:S06]  /*2900*/  BRA.U !UP0, `(.L_x_33) ;  /* 0x0000000908987547 */ /* 0x000fec000b800000 */
[----:B------:R-:W-:-:S05]  /*2910*/  UMOV UR6, URZ ;  /* 0x000000ff00067c82 */ /* 0x000fca0008000000 */
.L_x_42:
[----:B------:R-:W0:Y:S01]  /*2920*/  LDCU UR28, c[0x0][0x3c8] ;  /* 0x00007900ff1c77ac */ /* 0x000e220008000800 */
[----:B------:R-:W-:Y:S01]  /*2930*/  HFMA2 R15, -RZ, RZ, 0, 0 ;  /* 0x00000000ff0f7431 */ /* 0x000fe200000001ff */
[----:B------:R-:W-:Y:S01]  /*2940*/  UMOV UR7, URZ ;  /* 0x000000ff00077c82 */ /* 0x000fe20008000000 */
[----:B0-----:R-:W-:-:S09]  /*2950*/  UISETP.GE.U32.AND UP0, UPT, UR28, 0x4, UPT ;  /* 0x000000041c00788c */ /* 0x001fd2000bf06070 */
[----:B------:R-:W-:Y:S05]  /*2960*/  BRA.U !UP0, `(.L_x_34) ;  /* 0x0000000108fc7547 */ /* 0x000fea000b800000 */
[----:B------:R-:W-:Y:S01]  /*2970*/  MOV R15, RZ ;  /* 0x000000ff000f7202 */ /* 0x000fe20000000f00 */
[----:B------:R-:W0:Y:S01]  /*2980*/  LDCU UR29, c[0x0][0x3c4] ;  /* 0x00007880ff1d77ac */ /* 0x000e220008000800 */
[----:B------:R-:W-:-:S05]  /*2990*/  UMOV UR7, URZ ;  /* 0x000000ff00077c82 */ /* 0x000fca0008000000 */
.L_x_35:
[----:B------:R-:W-:Y:S01]  /*29a0*/  ULEA UR16, UR7, UR13, 0x2 ;  /* 0x0000000d07107291 */ /* 0x000fe2000f8e10ff */
[----:B------:R-:W-:Y:S01]  /*29b0*/  HFMA2 R14, -RZ, RZ, 0.96630859375, -0.0022525787353515625 ;  /* 0x3bbb989dff0e7431 */ /* 0x000fe200000001ff */
[----:B0-----:R-:W-:Y:S01]  /*29c0*/  UIMAD UR15, UR7, UR29, UR6 ;  /* 0x0000001d070f72a4 */ /* 0x001fe2000f8e0206 */
[----:B------:R-:W-:Y:S01]  /*29d0*/  MOV R2, 0x437c0000 ;  /* 0x437c000000027802 */ /* 0x000fe20000000f00 */
[----:B------:R-:W-:Y:S02]  /*29e0*/  UIADD3 UR7, UPT, UPT, UR7, 0x4, URZ ;  /* 0x0000000407077890 */ /* 0x000fe4000fffe0ff */
[----:B------:R-:W-:Y:S02]  /*29f0*/  ULEA UR15, UR15, UR25, 0x2 ;  /* 0x000000190f0f7291 */ /* 0x000fe4000f8e10ff */
[----:B------:R-:W-:Y:S01]  /*2a00*/  UISETP.NE.AND UP0, UPT, UR7, UR10, UPT ;  /* 0x0000000a0700728c */ /* 0x000fe2000bf05270 */
[----:B------:R-:W0:Y:S04]  /*2a10*/  LDS R17, [UR16] ;  /* 0x00000010ff117984 */ /* 0x000e280008000800 */
[----:B------:R-:W-:Y:S04]  /*2a20*/  LDS R3, [UR16+0x4] ;  /* 0x00000410ff037984 */ /* 0x000fe80008000800 */
[----:B------:R-:W1:Y:S04]  /*2a30*/  LDS R21, [UR16+0x8] ;  /* 0x00000810ff157984 */ /* 0x000e680008000800 */
[----:B------:R-:W-:Y:S01]  /*2a40*/  LDS R22, [UR15] ;  /* 0x0000000fff167984 */ /* 0x000fe20008000800 */
[----:B------:R-:W-:Y:S01]  /*2a50*/  ULEA UR15, UR29, UR15, 0x2 ;  /* 0x0000000f1d0f7291 */ /* 0x000fe2000f8e10ff */
[----:B0-----:R-:W-:-:S02]  /*2a60*/  FADD R23, R17, -R16 ;  /* 0x8000001011177221 */ /* 0x001fc40000000000 */
[----:B------:R-:W0:Y:S01]  /*2a70*/  LDS R17, [UR16+0xc] ;  /* 0x00000c10ff117984 */ /* 0x000e220008000800 */
[----:B------:R-:W-:Y:S01]  /*2a80*/  ULEA UR16, UR29, UR15, 0x2 ;  /* 0x0000000f1d107291 */ /* 0x000fe2000f8e10ff */
[----:B------:R-:W-:-:S04]  /*2a90*/  FFMA.SAT R25, R23, R14, 0.5 ;  /* 0x3f00000017197423 */ /* 0x000fc8000000200e */
[----:B------:R-:W-:Y:S01]  /*2aa0*/  FFMA.RM R24, R25, R2, 12582913 ;  /* 0x4b40000119187423 */ /* 0x000fe20000004002 */
[----:B-1----:R-:W-:-:S03]  /*2ab0*/  FADD R21, R21, -R16 ;  /* 0x8000001015157221 */ /* 0x002fc60000000000 */
[C---:B------:R-:W-:Y:S01]  /*2ac0*/  FADD R26, R24.reuse, -12583039 ;  /* 0xcb40007f181a7421 */ /* 0x040fe20000000000 */
[----:B------:R-:W-:-:S03]  /*2ad0*/  SHF.L.U32 R24, R24, 0x17, RZ ;  /* 0x0000001718187819 */ /* 0x000fc600000006ff */
[----:B------:R-:W-:-:S04]  /*2ae0*/  FFMA R26, R23, 1.4426950216293334961, -R26 ;  /* 0x3fb8aa3b171a7823 */ /* 0x000fc8000000081a */
[----:B------:R-:W-:Y:S01]  /*2af0*/  FFMA R26, R23, 1.925963033500011079e-08, R26 ;  /* 0x32a57060171a7823 */ /* 0x000fe2000000001a */
[----:B------:R-:W-:-:S03]  /*2b00*/  FADD R23, R3, -R16 ;  /* 0x8000001003177221 */ /* 0x000fc60000000000 */
[----:B------:R-:W1:Y:S01]  /*2b10*/  MUFU.EX2 R25, R26 ;  /* 0x0000001a00197308 */ /* 0x000e620000000800 */
[----:B------:R-:W-:-:S04]  /*2b20*/  FFMA.SAT R3, R23, R14, 0.5 ;  /* 0x3f00000017037423 */ /* 0x000fc8000000200e */
[----:B------:R-:W-:-:S04]  /*2b30*/  FFMA.RM R3, R3, R2, 12582913 ;  /* 0x4b40000103037423 */ /* 0x000fc80000004002 */
[----:B------:R-:W-:-:S04]  /*2b40*/  FADD R28, R3, -12583039 ;  /* 0xcb40007f031c7421 */ /* 0x000fc80000000000 */
[----:B------:R-:W-:Y:S01]  /*2b50*/  FFMA R28, R23, 1.4426950216293334961, -R28 ;  /* 0x3fb8aa3b171c7823 */ /* 0x000fe2000000081c */
[----:B-1----:R-:W-:Y:S01]  /*2b60*/  FMUL R24, R24, R25 ;  /* 0x0000001918187220 */ /* 0x002fe20000400000 */
[----:B0-----:R-:W-:Y:S02]  /*2b70*/  FADD R17, R17, -R16 ;  /* 0x8000001011117221 */ /* 0x001fe40000000000 */
[----:B------:R-:W-:Y:S01]  /*2b80*/  FFMA R25, R23, 1.925963033500011079e-08, R28 ;  /* 0x32a5706017197823 */ /* 0x000fe2000000001c */
[----:B------:R-:W-:Y:S01]  /*2b90*/  FFMA.SAT R23, R21, R14, 0.5 ;  /* 0x3f00000015177423 */ /* 0x000fe2000000200e */
[----:B------:R-:W-:Y:S01]  /*2ba0*/  FFMA R15, R24, R22, R15 ;  /* 0x00000016180f7223 */ /* 0x000fe2000000000f */
[----:B------:R-:W-:Y:S01]  /*2bb0*/  FFMA.SAT R27, R17, R14, 0.5 ;  /* 0x3f000000111b7423 */ /* 0x000fe2000000200e */
[----:B------:R-:W0:Y:S01]  /*2bc0*/  LDS R22, [UR15] ;  /* 0x0000000fff167984 */ /* 0x000e220008000800 */
[-C--:B------:R-:W-:Y:S01]  /*2bd0*/  FFMA.RM R14, R23, R2.reuse, 12582913 ;  /* 0x4b400001170e7423 */ /* 0x080fe20000004002 */
[----:B------:R-:W-:Y:S01]  /*2be0*/  ULEA UR15, UR29, UR16, 0x2 ;  /* 0x000000101d0f7291 */ /* 0x000fe2000f8e10ff */
[----:B------:R-:W-:Y:S01]  /*2bf0*/  FFMA.RM R23, R27, R2, 12582913 ;  /* 0x4b4000011b177423 */ /* 0x000fe20000004002 */
[----:B------:R-:W1:Y:S01]  /*2c00*/  LDS R24, [UR16] ;  /* 0x00000010ff187984 */ /* 0x000e620008000800 */
[C---:B------:R-:W-:Y:S01]  /*2c10*/  FADD R2, R14.reuse, -12583039 ;  /* 0xcb40007f0e027421 */ /* 0x040fe20000000000 */
[----:B------:R-:W2:Y:S01]  /*2c20*/  MUFU.EX2 R25, R25 ;  /* 0x0000001900197308 */ /* 0x000ea20000000800 */
[----:B------:R-:W-:-:S02]  /*2c30*/  SHF.L.U32 R14, R14, 0x17, RZ ;  /* 0x000000170e0e7819 */ /* 0x000fc400000006ff */
[C---:B------:R-:W-:Y:S02]  /*2c40*/  FFMA R26, R21.reuse, 1.4426950216293334961, -R2 ;  /* 0x3fb8aa3b151a7823 */ /* 0x040fe40000000802 */
[----:B------:R-:W3:Y:S02]  /*2c50*/  LDS R2, [UR15] ;  /* 0x0000000fff027984 */ /* 0x000ee40008000800 */
[----:B------:R-:W-:Y:S01]  /*2c60*/  FFMA R21, R21, 1.925963033500011079e-08, R26 ;  /* 0x32a5706015157823 */ /* 0x000fe2000000001a */
[----:B------:R-:W-:-:S04]  /*2c70*/  FADD R26, R23, -12583039 ;  /* 0xcb40007f171a7421 */ /* 0x000fc80000000000 */
[C---:B------:R-:W-:Y:S01]  /*2c80*/  FFMA R26, R17.reuse, 1.4426950216293334961, -R26 ;  /* 0x3fb8aa3b111a7823 */ /* 0x040fe2000000081a */
[----:B------:R-:W4:Y:S03]  /*2c90*/  MUFU.EX2 R21, R21 ;  /* 0x0000001500157308 */ /* 0x000f260000000800 */
[----:B------:R-:W-:Y:S01]  /*2ca0*/  FFMA R17, R17, 1.925963033500011079e-08, R26 ;  /* 0x32a5706011117823 */ /* 0x000fe2000000001a */
[----:B------:R-:W-:-:S04]  /*2cb0*/  SHF.L.U32 R26, R3, 0x17, RZ ;  /* 0x00000017031a7819 */ /* 0x000fc800000006ff */
[----:B------:R-:W5:Y:S01]  /*2cc0*/  MUFU.EX2 R3, R17 ;  /* 0x0000001100037308 */ /* 0x000f620000000800 */
[----:B--2---:R-:W-:Y:S01]  /*2cd0*/  FMUL R26, R26, R25 ;  /* 0x000000191a1a7220 */ /* 0x004fe20000400000 */
[----:B----4-:R-:W-:-:S03]  /*2ce0*/  FMUL R14, R14, R21 ;  /* 0x000000150e0e7220 */ /* 0x010fc60000400000 */
[----:B0-----:R-:W-:Y:S01]  /*2cf0*/  FFMA R15, R26, R22, R15 ;  /* 0x000000161a0f7223 */ /* 0x001fe2000000000f */
[----:B------:R-:W-:-:S03]  /*2d00*/  SHF.L.U32 R22, R23, 0x17, RZ ;  /* 0x0000001717167819 */ /* 0x000fc600000006ff */
[----:B-1----:R-:W-:Y:S02]  /*2d10*/  FFMA R15, R14, R24, R15 ;  /* 0x000000180e0f7223 */ /* 0x002fe4000000000f */
[----:B-----5:R-:W-:-:S04]  /*2d20*/  FMUL R22, R22, R3 ;  /* 0x0000000316167220 */ /* 0x020fc80000400000 */
[----:B---3--:R-:W-:Y:S01]  /*2d30*/  FFMA R15, R22, R2, R15 ;  /* 0x00000002160f7223 */ /* 0x008fe2000000000f */
[----:B------:R-:W-:Y:S06]  /*2d40*/  BRA.U UP0, `(.L_x_35) ;  /* 0xfffffffd00147547 */ /* 0x000fec000b83ffff */
[----:B------:R-:W-:-:S05]  /*2d50*/  UMOV UR7, UR10 ;  /* 0x0000000a00077c82 */ /* 0x000fca0008000000 */
.L_x_34:
[----:B------:R-:W-:-:S09]  /*2d60*/  UISETP.NE.AND UP0, UPT, UR23, URZ, UPT ;  /* 0x000000ff1700728c */ /* 0x000fd2000bf05270 */
[----:B------:R-:W-:Y:S05]  /*2d70*/  BRA.U !UP0, `(.L_x_36) ;  /* 0x0000000108d87547 */ /* 0x000fea000b800000 */
[----:B------:R-:W-:Y:S02]  /*2d80*/  UISETP.NE.AND UP1, UPT, UR23, 0x1, UPT ;  /* 0x000000011700788c */ /* 0x000fe4000bf25270 */
[----:B------:R-:W-:-:S07]  /*2d90*/  ULOP3.LUT UP0, URZ, UR28, 0x1, URZ, 0xc0, !UPT ;  /* 0x000000011cff7892 */ /* 0x000fce000f80c0ff */
[----:B------:R-:W-:Y:S05]  /*2da0*/  BRA.U !UP1, `(.L_x_37) ;  /* 0x0000000109807547 */ /* 0x000fea000b800000 */
[----:B------:R-:W-:Y:S01]  /*2db0*/  ULEA UR15, UR7, UR13, 0x2 ;  /* 0x0000000d070f7291 */ /* 0x000fe2000f8e10ff */
[----:B------:R-:W-:Y:S01]  /*2dc0*/  HFMA2 R14, -RZ, RZ, 0.96630859375, -0.0022525787353515625 ;  /* 0x3bbb989dff0e7431 */ /* 0x000fe200000001ff */
[----:B------:R-:W0:Y:S01]  /*2dd0*/  LDCU UR16, c[0x0][0x3c4] ;  /* 0x00007880ff1077ac */ /* 0x000e220008000800 */
[----:B------:R-:W-:-:S06]  /*2de0*/  MOV R24, 0x437c0000 ;  /* 0x437c000000187802 */ /* 0x000fcc0000000f00 */
[----:B------:R-:W1:Y:S04]  /*2df0*/  LDS R3, [UR15] ;  /* 0x0000000fff037984 */ /* 0x000e680008000800 */
[----:B------:R-:W2:Y:S01]  /*2e00*/  LDS R17, [UR15+0x4] ;  /* 0x0000040fff117984 */ /* 0x000ea20008000800 */
[----:B0-----:R-:W-:Y:S02]  /*2e10*/  UIMAD UR15, UR7, UR16, UR6 ;  /* 0x00000010070f72a4 */ /* 0x001fe4000f8e0206 */
[----:B------:R-:W-:Y:S02]  /*2e20*/  UIADD3 UR7, UPT, UPT, UR7, 0x2, URZ ;  /* 0x0000000207077890 */ /* 0x000fe4000fffe0ff */
[----:B------:R-:W-:-:S04]  /*2e30*/  ULEA UR15, UR15, UR25, 0x2 ;  /* 0x000000190f0f7291 */ /* 0x000fc8000f8e10ff */
[----:B------:R-:W-:-:S05]  /*2e40*/  ULEA UR16, UR16, UR15, 0x2 ;  /* 0x0000000f10107291 */ /* 0x000fca000f8e10ff */
[----:B------:R-:W0:Y:S01]  /*2e50*/  LDS R2, [UR15] ;  /* 0x0000000fff027984 */ /* 0x000e220008000800 */
[----:B-1----:R-:W-:-:S03]  /*2e60*/  FADD R22, R3, -R16 ;  /* 0x8000001003167221 */ /* 0x002fc60000000000 */
[----:B------:R-:W1:Y:S01]  /*2e70*/  LDS R3, [UR16] ;  /* 0x00000010ff037984 */ /* 0x000e620008000800 */
[----:B------:R-:W-:Y:S01]  /*2e80*/  FFMA.SAT R21, R22, R14, 0.5 ;  /* 0x3f00000016157423 */ /* 0x000fe2000000200e */
[----:B--2---:R-:W-:-:S03]  /*2e90*/  FADD R17, R17, -R16 ;  /* 0x8000001011117221 */ /* 0x004fc60000000000 */
[----:B------:R-:W-:Y:S01]  /*2ea0*/  FFMA.RM R21, R21, R24, 12582913 ;  /* 0x4b40000115157423 */ /* 0x000fe20000004018 */
[----:B------:R-:W-:-:S03]  /*2eb0*/  FFMA.SAT R14, R17, R14, 0.5 ;  /* 0x3f000000110e7423 */ /* 0x000fc6000000200e */
[C---:B------:R-:W-:Y:S01]  /*2ec0*/  FADD R23, R21.reuse, -12583039 ;  /* 0xcb40007f15177421 */ /* 0x040fe20000000000 */
[----:B------:R-:W-:Y:S01]  /*2ed0*/  FFMA.RM R14, R14, R24, 12582913 ;  /* 0x4b4000010e0e7423 */ /* 0x000fe20000004018 */
[----:B------:R-:W-:Y:S02]  /*2ee0*/  SHF.L.U32 R21, R21, 0x17, RZ ;  /* 0x0000001715157819 */ /* 0x000fe400000006ff */
[----:B------:R-:W-:Y:S01]  /*2ef0*/  FFMA R23, R22, 1.4426950216293334961, -R23 ;  /* 0x3fb8aa3b16177823 */ /* 0x000fe20000000817 */
[C---:B------:R-:W-:Y:S01]  /*2f00*/  FADD R24, R14.reuse, -12583039 ;  /* 0xcb40007f0e187421 */ /* 0x040fe20000000000 */
[----:B------:R-:W-:Y:S02]  /*2f10*/  SHF.L.U32 R14, R14, 0x17, RZ ;  /* 0x000000170e0e7819 */ /* 0x000fe400000006ff */
[----:B------:R-:W-:Y:S01]  /*2f20*/  FFMA R23, R22, 1.925963033500011079e-08, R23 ;  /* 0x32a5706016177823 */ /* 0x000fe20000000017 */
[----:B------:R-:W-:-:S03]  /*2f30*/  FFMA R24, R17, 1.4426950216293334961, -R24 ;  /* 0x3fb8aa3b11187823 */ /* 0x000fc60000000818 */
[----:B------:R-:W2:Y:S01]  /*2f40*/  MUFU.EX2 R22, R23 ;  /* 0x0000001700167308 */ /* 0x000ea20000000800 */
[----:B------:R-:W-:-:S07]  /*2f50*/  FFMA R24, R17, 1.925963033500011079e-08, R24 ;  /* 0x32a5706011187823 */ /* 0x000fce0000000018 */
[----:B------:R-:W3:Y:S01]  /*2f60*/  MUFU.EX2 R17, R24 ;  /* 0x0000001800117308 */ /* 0x000ee20000000800 */
[----:B--2---:R-:W-:-:S04]  /*2f70*/  FMUL R22, R21, R22 ;  /* 0x0000001615167220 */ /* 0x004fc80000400000 */
[----:B0-----:R-:W-:Y:S01]  /*2f80*/  FFMA R2, R22, R2, R15 ;  /* 0x0000000216027223 */ /* 0x001fe2000000000f */
[----:B---3--:R-:W-:-:S04]  /*2f90*/  FMUL R17, R14, R17 ;  /* 0x000000110e117220 */ /* 0x008fc80000400000 */
[----:B-1----:R-:W-:-:S07]  /*2fa0*/  FFMA R15, R17, R3, R2 ;  /* 0x00000003110f7223 */ /* 0x002fce0000000002 */
.L_x_37:
[----:B------:R-:W-:Y:S05]  /*2fb0*/  BRA.U !UP0, `(.L_x_36) ;  /* 0x0000000108487547 */ /* 0x000fea000b800000 */
[----:B------:R-:W-:Y:S01]  /*2fc0*/  ULEA UR15, UR7, UR13, 0x2 ;  /* 0x0000000d070f7291 */ /* 0x000fe2000f8e10ff */
[----:B------:R-:W-:Y:S01]  /*2fd0*/  HFMA2 R2, -RZ, RZ, 0.96630859375, -0.0022525787353515625 ;  /* 0x3bbb989dff027431 */ /* 0x000fe200000001ff */
[----:B------:R-:W-:-:S07]  /*2fe0*/  MOV R21, 0x437c0000 ;  /* 0x437c000000157802 */ /* 0x000fce0000000f00 */
[----:B------:R-:W0:Y:S02]  /*2ff0*/  LDS R3, [UR15] ;  /* 0x0000000fff037984 */ /* 0x000e240008000800 */
[----:B------:R-:W1:Y:S02]  /*3000*/  LDCU UR15, c[0x0][0x3c4] ;  /* 0x00007880ff0f77ac */ /* 0x000e640008000800 */
[----:B-1----:R-:W-:-:S04]  /*3010*/  UIMAD UR7, UR7, UR15, UR6 ;  /* 0x0000000f070772a4 */ /* 0x002fc8000f8e0206 */
[----:B------:R-:W-:-:S09]  /*3020*/  ULEA UR7, UR7, UR25, 0x2 ;  /* 0x0000001907077291 */ /* 0x000fd2000f8e10ff */
[----:B------:R-:W1:Y:S01]  /*3030*/  LDS R17, [UR7] ;  /* 0x00000007ff117984 */ /* 0x000e620008000800 */
[----:B0-----:R-:W-:-:S04]  /*3040*/  FADD R3, R3, -R16 ;  /* 0x8000001003037221 */ /* 0x001fc80000000000 */
[----:B------:R-:W-:-:S04]  /*3050*/  FFMA.SAT R2, R3, R2, 0.5 ;  /* 0x3f00000003027423 */ /* 0x000fc80000002002 */
[----:B------:R-:W-:-:S04]  /*3060*/  FFMA.RM R2, R2, R21, 12582913 ;  /* 0x4b40000102027423 */ /* 0x000fc80000004015 */
[C---:B------:R-:W-:Y:S01]  /*3070*/  FADD R14, R2.reuse, -12583039 ;  /* 0xcb40007f020e7421 */ /* 0x040fe20000000000 */
[----:B------:R-:W-:-:S03]  /*3080*/  SHF.L.U32 R2, R2, 0x17, RZ ;  /* 0x0000001702027819 */ /* 0x000fc600000006ff */
[----:B------:R-:W-:-:S04]  /*3090*/  FFMA R14, R3, 1.4426950216293334961, -R14 ;  /* 0x3fb8aa3b030e7823 */ /* 0x000fc8000000080e */
[----:B------:R-:W-:-:S04]  /*30a0*/  FFMA R14, R3, 1.925963033500011079e-08, R14 ;  /* 0x32a57060030e7823 */ /* 0x000fc8000000000e */
[----:B------:R-:W0:Y:S02]  /*30b0*/  MUFU.EX2 R3, R14 ;  /* 0x0000000e00037308 */ /* 0x000e240000000800 */
[----:B0-----:R-:W-:-:S04]  /*30c0*/  FMUL R2, R2, R3 ;  /* 0x0000000302027220 */ /* 0x001fc80000400000 */
[----:B-1----:R-:W-:-:S07]  /*30d0*/  FFMA R15, R2, R17, R15 ;  /* 0x00000011020f7223 */ /* 0x002fce000000000f */
.L_x_36:
[----:B------:R-:W0:Y:S01]  /*30e0*/  MUFU.RCP R17, R0 ;  /* 0x0000000000117308 */ /* 0x000e220000001000 */
[----:B------:R-:W1:Y:S01]  /*30f0*/  LDC R21, c[0x0][0x3c4] ;  /* 0x0000f100ff157b82 */ /* 0x000e620000000800 */
[----:B------:R-:W-:Y:S01]  /*3100*/  FMUL R3, R20, R15 ;  /* 0x0000000f14037220 */ /* 0x000fe20000400000 */
[----:B------:R-:W-:Y:S05]  /*3110*/  BSSY.RECONVERGENT B2, `(.L_x_38) ;  /* 0x000000c000027945 */ /* 0x000fea0003800200 */
[----:B------:R-:W2:Y:S01]  /*3120*/  FCHK P0, R3, R0 ;  /* 0x0000000003007302 */ /* 0x000ea20000000000 */
[----:B0-----:R-:W-:-:S04]  /*3130*/  FFMA R2, -R0, R17, 1 ;  /* 0x3f80000000027423 */ /* 0x001fc80000000111 */
[----:B------:R-:W-:-:S04]  /*3140*/  FFMA R2, R17, R2, R17 ;  /* 0x0000000211027223 */ /* 0x000fc80000000011 */
[----:B------:R-:W-:Y:S01]  /*3150*/  FFMA R17, R3, R2, RZ ;  /* 0x0000000203117223 */ /* 0x000fe200000000ff */
[----:B-1----:R-:W-:-:S03]  /*3160*/  IMAD R14, R18, R21, UR6 ;  /* 0x00000006120e7e24 */ /* 0x002fc6000f8e0215 */
[----:B------:R-:W-:-:S04]  /*3170*/  FFMA R15, -R0, R17, R3 ;  /* 0x00000011000f7223 */ /* 0x000fc80000000103 */
[----:B------:R-:W-:Y:S01]  /*3180*/  FFMA R17, R2, R15, R17 ;  /* 0x0000000f02117223 */ /* 0x000fe20000000011 */
[----:B--2---:R-:W-:Y:S06]  /*3190*/  @!P0 BRA `(.L_x_39) ;  /* 0x00000000000c8947 */ /* 0x004fec0003800000 */
[----:B------:R-:W-:-:S07]  /*31a0*/  MOV R2, 0x31c0 ;  /* 0x000031c000027802 */ /* 0x000fce0000000f00 */
[----:B------:R-:W-:Y:S05]  /*31b0*/  CALL.REL.NOINC `($__internal_0_$__cuda_sm3x_div_rn_noftz_f32_slowpath) ;  /* 0x0000001800a47944 */ /* 0x000fea0003c00000 */
[----:B------:R-:W-:-:S07]  /*31c0*/  MOV R17, R3 ;  /* 0x0000000300117202 */ /* 0x000fce0000000f00 */
.L_x_39:
[----:B------:R-:W-:Y:S05]  /*31d0*/  BSYNC.RECONVERGENT B2 ;  /* 0x0000000000027941 */ /* 0x000fea0003800200 */
.L_x_38:
[----:B------:R-:W0:Y:S02]  /*31e0*/  LDC.64 R2, c[0x0][0x398] ;  /* 0x0000e600ff027b82 */ /* 0x000e240000000a00 */
[----:B0-----:R-:W-:-:S05]  /*31f0*/  IMAD.WIDE R14, R14, 0x4, R2 ;  /* 0x000000040e0e7825 */ /* 0x001fca00078e0202 */
[----:B------:R-:W2:Y:S01]  /*3200*/  LDG.E R2, desc[UR18][R14.64] ;  /* 0x000000120e027981 */ /* 0x000ea2000c1e1900 */
[----:B------:R-:W0:Y:S01]  /*3210*/  MUFU.RCP R23, R0 ;  /* 0x0000000000177308 */ /* 0x000e220000001000 */
[----:B------:R-:W-:Y:S01]  /*3220*/  BSSY.RECONVERGENT B2, `(.L_x_40) ;  /* 0x000000d000027945 */ /* 0x000fe20003800200 */
[----:B--2---:R-:W-:Y:S01]  /*3230*/  FMUL R3, R19, R2 ;  /* 0x0000000213037220 */ /* 0x004fe20000400000 */
[----:B0-----:R-:W-:-:S03]  /*3240*/  FFMA R2, -R0, R23, 1 ;  /* 0x3f80000000027423 */ /* 0x001fc60000000117 */
[----:B------:R-:W-:Y:S01]  /*3250*/  FMUL R21, R12, R3 ;  /* 0x000000030c157220 */ /* 0x000fe20000400000 */
[----:B------:R-:W-:-:S03]  /*3260*/  FFMA R2, R23, R2, R23 ;  /* 0x0000000217027223 */ /* 0x000fc60000000017 */
[----:B------:R-:W0:Y:S01]  /*3270*/  FCHK P0, R21, R0 ;  /* 0x0000000015007302 */ /* 0x000e220000000000 */
[----:B------:R-:W-:-:S04]  /*3280*/  FFMA R3, R2, R21, RZ ;  /* 0x0000001502037223 */ /* 0x000fc800000000ff */
[----:B------:R-:W-:-:S04]  /*3290*/  FFMA R22, -R0, R3, R21 ;  /* 0x0000000300167223 */ /* 0x000fc80000000115 */
[----:B------:R-:W-:Y:S01]  /*32a0*/  FFMA R3, R2, R22, R3 ;  /* 0x0000001602037223 */ /* 0x000fe20000000003 */
[----:B0-----:R-:W-:Y:S06]  /*32b0*/  @!P0 BRA `(.L_x_41) ;  /* 0x00000000000c8947 */ /* 0x001fec0003800000 */
[----:B------:R-:W-:Y:S02]  /*32c0*/  MOV R3, R21 ;  /* 0x0000001500037202 */ /* 0x000fe40000000f00 */
[----:B------:R-:W-:-:S07]  /*32d0*/  MOV R2, 0x32f0 ;  /* 0x000032f000027802 */ /* 0x000fce0000000f00 */
[----:B------:R-:W-:Y:S05]  /*32e0*/  CALL.REL.NOINC `($__internal_0_$__cuda_sm3x_div_rn_noftz_f32_slowpath) ;  /* 0x0000001800587944 */ /* 0x000fea0003c00000 */
.L_x_41:
[----:B------:R-:W-:Y:S05]  /*32f0*/  BSYNC.RECONVERGENT B2 ;  /* 0x0000000000027941 */ /* 0x000fea0003800200 */
.L_x_40:
[----:B------:R-:W0:Y:S01]  /*3300*/  LDCU UR7, c[0x0][0x3c4] ;  /* 0x00007880ff0777ac */ /* 0x000e220008000800 */
[----:B------:R-:W-:Y:S01]  /*3310*/  FADD R3, R3, R17 ;  /* 0x0000001103037221 */ /* 0x000fe20000000000 */
[----:B------:R-:W-:-:S04]  /*3320*/  UIADD3 UR6, UPT, UPT, UR6, 0x1, URZ ;  /* 0x0000000106067890 */ /* 0x000fc8000fffe0ff */
[----:B------:R1:W-:Y:S01]  /*3330*/  STG.E desc[UR18][R14.64], R3 ;  /* 0x000000030e007986 */ /* 0x0003e2000c101912 */
[----:B0-----:R-:W-:-:S09]  /*3340*/  UISETP.NE.AND UP0, UPT, UR6, UR7, UPT ;  /* 0x000000070600728c */ /* 0x001fd2000bf05270 */
[----:B-1----:R-:W-:Y:S05]  /*3350*/  BRA.U !UP0, `(.L_x_32) ;  /* 0x0000001508f07547 */ /* 0x002fea000b800000 */
[----:B------:R-:W-:Y:S05]  /*3360*/  BRA `(.L_x_42) ;  /* 0xfffffff4006c7947 */ /* 0x000fea000383ffff */
.L_x_33:
[----:B------:R-:W-:Y:S01]  /*3370*/  UISETP.GE.U32.AND UP0, UPT, UR17, 0x7, UPT ;  /* 0x000000071100788c */ /* 0x000fe2000bf06070 */
[----:B------:R-:W-:-:S08]  /*3380*/  UMOV UR6, URZ ;  /* 0x000000ff00067c82 */ /* 0x000fd00008000000 */
[----:B------:R-:W-:Y:S05]  /*3390*/  BRA.U !UP0, `(.L_x_43) ;  /* 0x0000000908bc7547 */ /* 0x000fea000b800000 */
[----:B------:R-:W0:Y:S01]  /*33a0*/  MUFU.RCP R21, R0 ;  /* 0x0000000000157308 */ /* 0x000e220000001000 */
[----:B------:R-:W-:Y:S01]  /*33b0*/  FMUL R15, RZ, R20 ;  /* 0x00000014ff0f7220 */ /* 0x000fe20000400000 */
[----:B------:R-:W-:Y:S06]  /*33c0*/  BSSY.RECONVERGENT B2, `(.L_x_44) ;  /* 0x000000c000027945 */ /* 0x000fec0003800200 */
[----:B------:R-:W1:Y:S01]  /*33d0*/  FCHK P0, R15, R0 ;  /* 0x000000000f007302 */ /* 0x000e620000000000 */
[----:B0-----:R-:W-:-:S04]  /*33e0*/  FFMA R2, -R0, R21, 1 ;  /* 0x3f80000000027423 */ /* 0x001fc80000000115 */
[----:B------:R-:W-:-:S04]  /*33f0*/  FFMA R21, R21, R2, R21 ;  /* 0x0000000215157223 */ /* 0x000fc80000000015 */
[----:B------:R-:W-:-:S04]  /*3400*/  FFMA R2, R21, R15, RZ ;  /* 0x0000000f15027223 */ /* 0x000fc800000000ff */
[----:B------:R-:W-:-:S04]  /*3410*/  FFMA R3, -R0, R2, R15 ;  /* 0x0000000200037223 */ /* 0x000fc8000000010f */
[----:B------:R-:W-:Y:S01]  /*3420*/  FFMA R21, R21, R3, R2 ;  /* 0x0000000315157223 */ /* 0x000fe20000000002 */
[----:B-1----:R-:W-:Y:S06]  /*3430*/  @!P0 BRA `(.L_x_45) ;  /* 0x0000000000108947 */ /* 0x002fec0003800000 */
[----:B------:R-:W-:Y:S02]  /*3440*/  MOV R3, R15 ;  /* 0x0000000f00037202 */ /* 0x000fe40000000f00 */
[----:B------:R-:W-:-:S07]  /*3450*/  MOV R2, 0x3470 ;  /* 0x0000347000027802 */ /* 0x000fce0000000f00 */
[----:B------:R-:W-:Y:S05]  /*3460*/  CALL.REL.NOINC `($__internal_0_$__cuda_sm3x_div_rn_noftz_f32_slowpath) ;  /* 0x0000001400f87944 */ /* 0x000fea0003c00000 */
[----:B------:R-:W-:-:S07]  /*3470*/  MOV R21, R3 ;  /* 0x0000000300157202 */ /* 0x000fce0000000f00 */
.L_x_45:
[----:B------:R-:W-:Y:S05]  /*3480*/  BSYNC.RECONVERGENT B2 ;  /* 0x0000000000027941 */ /* 0x000fea0003800200 */
.L_x_44:
[----:B------:R-:W0:Y:S01]  /*3490*/  LDC R23, c[0x0][0x3c4] ;  /* 0x0000f100ff177b82 */ /* 0x000e220000000800 */
[----:B------:R-:W-:-:S07]  /*34a0*/  UMOV UR6, URZ ;  /* 0x000000ff00067c82 */ /* 0x000fce0008000000 */
[----:B------:R-:W1:Y:S02]  /*34b0*/  LDC.64 R14, c[0x0][0x398] ;  /* 0x0000e600ff0e7b82 */ /* 0x000e640000000a00 */
.L_x_62:
[----:B0-2---:R-:W-:-:S04]  /*34c0*/  IMAD R17, R18, R23, UR6 ;  /* 0x0000000612117e24 */ /* 0x005fc8000f8e0217 */
[----:B-1----:R-:W-:-:S05]  /*34d0*/  IMAD.WIDE R16, R17, 0x4, R14 ;  /* 0x0000000411107825 */ /* 0x002fca00078e020e */
[----:B------:R-:W2:Y:S01]  /*34e0*/  LDG.E R2, desc[UR18][R16.64] ;  /* 0x0000001210027981 */ /* 0x000ea2000c1e1900 */
[----:B------:R-:W0:Y:S01]  /*34f0*/  MUFU.RCP R27, R0 ;  /* 0x00000000001b7308 */ /* 0x000e220000001000 */
[----:B------:R-:W-:Y:S01]  /*3500*/  UIADD3 UR6, UPT, UPT, UR6, 0x8, URZ ;  /* 0x0000000806067890 */ /* 0x000fe2000fffe0ff */
[----:B------:R-:W-:Y:S03]  /*3510*/  BSSY.RECONVERGENT B2, `(.L_x_46) ;  /* 0x000000e000027945 */ /* 0x000fe60003800200 */
[----:B------:R-:W-:Y:S01]  /*3520*/  UISETP.NE.AND UP0, UPT, UR6, UR8, UPT ;  /* 0x000000080600728c */ /* 0x000fe2000bf05270 */
        /* <DEDUP_REMOVED lines=12> */
.L_x_47:
[----:B------:R-:W-:Y:S05]  /*35f0*/  BSYNC.RECONVERGENT B2 ;  /* 0x0000000000027941 */ /* 0x000fea0003800200 */
.L_x_46:
[----:B------:R-:W2:Y:S01]  /*3600*/  LDG.E R2, desc[UR18][R16.64+0x4] ;  /* 0x0000041210027981 */ /* 0x000ea2000c1e1900 */
[----:B------:R-:W0:Y:S01]  /*3610*/  MUFU.RCP R29, R0 ;  /* 0x00000000001d7308 */ /* 0x000e220000001000 */
[----:B------:R-:W-:Y:S01]  /*3620*/  FADD R3, R3, R21 ;  /* 0x0000001503037221 */ /* 0x000fe20000000000 */
[----:B------:R-:W-:Y:S04]  /*3630*/  BSSY.RECONVERGENT B2, `(.L_x_48) ;  /* 0x000000f000027945 */ /* 0x000fe80003800200 */
[----:B------:R1:W-:Y:S01]  /*3640*/  STG.E desc[UR18][R16.64], R3 ;  /* 0x0000000310007986 */ /* 0x0003e2000c101912 */
        /* <DEDUP_REMOVED lines=8> */
[----:B01----:R-:W-:Y:S06]  /*36d0*/  @!P0 BRA `(.L_x_49) ;  /* 0x0000000000108947 */ /* 0x003fec0003800000 */
[----:B------:R-:W-:Y:S02]  /*36e0*/  MOV R3, R27 ;  /* 0x0000001b00037202 */ /* 0x000fe40000000f00 */
[----:B------:R-:W-:-:S07]  /*36f0*/  MOV R2, 0x3710 ;  /* 0x0000371000027802 */ /* 0x000fce0000000f00 */
[----:B------:R-:W-:Y:S05]  /*3700*/  CALL.REL.NOINC `($__internal_0_$__cuda_sm3x_div_rn_noftz_f32_slowpath) ;  /* 0x0000001400507944 */ /* 0x000fea0003c00000 */
[----:B------:R-:W-:-:S07]  /*3710*/  MOV R2, R3 ;  /* 0x0000000300027202 */ /* 0x000fce0000000f00 */
.L_x_49:
[----:B------:R-:W-:Y:S05]  /*3720*/  BSYNC.RECONVERGENT B2 ;  /* 0x0000000000027941 */ /* 0x000fea0003800200 */
.L_x_48:
[----:B------:R-:W2:Y:S01]  /*3730*/  LDG.E R22, desc[UR18][R16.64+0x8] ;  /* 0x0000081210167981 */ /* 0x000ea2000c1e1900 */
[----:B------:R-:W0:Y:S01]  /*3740*/  MUFU.RCP R29, R0 ;  /* 0x00000000001d7308 */ /* 0x000e220000001000 */
[----:B------:R-:W-:Y:S01]  /*3750*/  FADD R3, R2, R21 ;  /* 0x0000001502037221 */ /* 0x000fe20000000000 */
[----:B------:R-:W-:Y:S04]  /*3760*/  BSSY.RECONVERGENT B2, `(.L_x_50) ;  /* 0x000000f000027945 */ /* 0x000fe80003800200 */
[----:B------:R1:W-:Y:S01]  /*3770*/  STG.E desc[UR18][R16.64+0x4], R3 ;  /* 0x0000040310007986 */ /* 0x0003e2000c101912 */
[----:B0-----:R-:W-:-:S04]  /*3780*/  FFMA R2, -R0, R29, 1 ;  /* 0x3f80000000027423 */ /* 0x001fc8000000011d */
[----:B------:R-:W-:Y:S01]  /*3790*/  FFMA R2, R29, R2, R29 ;  /* 0x000000021d027223 */ /* 0x000fe2000000001d */
[----:B--2---:R-:W-:-:S04]  /*37a0*/  FMUL R25, R19, R22 ;  /* 0x0000001613197220 */ /* 0x004fc80000400000 */
[----:B------:R-:W-:-:S04]  /*37b0*/  FMUL R27, R12, R25 ;  /* 0x000000190c1b7220 */ /* 0x000fc80000400000 */
        /* <DEDUP_REMOVED lines=9> */
.L_x_51:
[----:B------:R-:W-:Y:S05]  /*3850*/  BSYNC.RECONVERGENT B2 ;  /* 0x0000000000027941 */ /* 0x000fea0003800200 */
.L_x_50:
        /* <DEDUP_REMOVED lines=18> */
.L_x_53:
[----:B------:R-:W-:Y:S05]  /*3980*/  BSYNC.RECONVERGENT B2 ;  /* 0x0000000000027941 */ /* 0x000fea0003800200 */
.L_x_52:
        /* <DEDUP_REMOVED lines=18> */
.L_x_55:
[----:B------:R-:W-:Y:S05]  /*3ab0*/  BSYNC.RECONVERGENT B2 ;  /* 0x0000000000027941 */ /* 0x000fea0003800200 */
.L_x_54:
        /* <DEDUP_REMOVED lines=18> */
.L_x_57:
[----:B------:R-:W-:Y:S05]  /*3be0*/  BSYNC.RECONVERGENT B2 ;  /* 0x0000000000027941 */ /* 0x000fea0003800200 */
.L_x_56:
        /* <DEDUP_REMOVED lines=18> */
.L_x_59:
[----:B------:R-:W-:Y:S05]  /*3d10*/  BSYNC.RECONVERGENT B2 ;  /* 0x0000000000027941 */ /* 0x000fea0003800200 */
.L_x_58:
        /* <DEDUP_REMOVED lines=18> */
.L_x_61:
[----:B------:R-:W-:Y:S05]  /*3e40*/  BSYNC.RECONVERGENT B2 ;  /* 0x0000000000027941 */ /* 0x000fea0003800200 */
.L_x_60:
[----:B------:R-:W-:-:S05]  /*3e50*/  FADD R3, R2, R21 ;  /* 0x0000001502037221 */ /* 0x000fca0000000000 */
[----:B------:R2:W-:Y:S01]  /*3e60*/  STG.E desc[UR18][R16.64+0x1c], R3 ;  /* 0x00001c0310007986 */ /* 0x0005e2000c101912 */
[----:B------:R-:W-:Y:S05]  /*3e70*/  BRA.U UP0, `(.L_x_62) ;  /* 0xfffffff500907547 */ /* 0x000fea000b83ffff */
[----:B------:R-:W-:-:S05]  /*3e80*/  UMOV UR6, UR8 ;  /* 0x0000000800067c82 */ /* 0x000fca0008000000 */
.L_x_43:
[----:B------:R-:W-:-:S09]  /*3e90*/  UISETP.NE.AND UP0, UPT, UR20, URZ, UPT ;  /* 0x000000ff1400728c */ /* 0x000fd2000bf05270 */
[----:B------:R-:W-:Y:S05]  /*3ea0*/  BRA.U !UP0, `(.L_x_32) ;  /* 0x0000000d081c7547 */ /* 0x000fea000b800000 */
[----:B------:R-:W-:-:S09]  /*3eb0*/  UISETP.GE.U32.AND UP0, UPT, UR26, 0x3, UPT ;  /* 0x000000031a00788c */ /* 0x000fd2000bf06070 */
[----:B------:R-:W-:Y:S05]  /*3ec0*/  BRA.U !UP0, `(.L_x_63) ;  /* 0x00000005087c7547 */ /* 0x000fea000b800000 */
[----:B--2---:R-:W0:Y:S01]  /*3ed0*/  MUFU.RCP R3, R0 ;  /* 0x0000000000037308 */ /* 0x004e220000001000 */
[----:B------:R-:W1:Y:S01]  /*3ee0*/  LDCU UR7, c[0x0][0x3c4] ;  /* 0x00007880ff0777ac */ /* 0x000e620008000800 */
[----:B------:R-:W-:Y:S01]  /*3ef0*/  FMUL R15, RZ, R20 ;  /* 0x00000014ff0f7220 */ /* 0x000fe20000400000 */
[----:B------:R-:W-:Y:S05]  /*3f00*/  BSSY.RECONVERGENT B2, `(.L_x_64) ;  /* 0x000000e000027945 */ /* 0x000fea0003800200 */
[----:B------:R-:W2:Y:S01]  /*3f10*/  FCHK P0, R15, R0 ;  /* 0x000000000f007302 */ /* 0x000ea20000000000 */
[----:B0-----:R-:W-:Y:S01]  /*3f20*/  FFMA R14, -R0, R3, 1 ;  /* 0x3f800000000e7423 */ /* 0x001fe20000000103 */
[----:B-1----:R-:W-:-:S03]  /*3f30*/  MOV R17, UR7 ;  /* 0x0000000700117c02 */ /* 0x002fc60008000f00 */
[----:B------:R-:W-:Y:S02]  /*3f40*/  FFMA R14, R3, R14, R3 ;  /* 0x0000000e030e7223 */ /* 0x000fe40000000003 */
[----:B------:R-:W-:Y:S02]  /*3f50*/  IMAD R16, R18, R17, UR6 ;  /* 0x0000000612107e24 */ /* 0x000fe4000f8e0211 */
[----:B------:R-:W-:-:S04]  /*3f60*/  FFMA R3, R14, R15, RZ ;  /* 0x0000000f0e037223 */ /* 0x000fc800000000ff */
[----:B------:R-:W-:-:S04]  /*3f70*/  FFMA R2, -R0, R3, R15 ;  /* 0x0000000300027223 */ /* 0x000fc8000000010f */
[----:B------:R-:W-:Y:S01]  /*3f80*/  FFMA R14, R14, R2, R3 ;  /* 0x000000020e0e7223 */ /* 0x000fe20000000003 */
[----:B--2---:R-:W-:Y:S06]  /*3f90*/  @!P0 BRA `(.L_x_65) ;  /* 0x0000000000108947 */ /* 0x004fec0003800000 */
[----:B------:R-:W-:Y:S02]  /*3fa0*/  MOV R3, R15 ;  /* 0x0000000f00037202 */ /* 0x000fe40000000f00 */
[----:B------:R-:W-:-:S07]  /*3fb0*/  MOV R2, 0x3fd0 ;  /* 0x00003fd000027802 */ /* 0x000fce0000000f00 */
[----:B------:R-:W-:Y:S05]  /*3fc0*/  CALL.REL.NOINC `($__internal_0_$__cuda_sm3x_div_rn_noftz_f32_slowpath) ;  /* 0x0000000c00207944 */ /* 0x000fea0003c00000 */
[----:B------:R-:W-:-:S07]  /*3fd0*/  MOV R14, R3 ;  /* 0x00000003000e7202 */ /* 0x000fce0000000f00 */
.L_x_65:
[----:B------:R-:W-:Y:S05]  /*3fe0*/  BSYNC.RECONVERGENT B2 ;  /* 0x0000000000027941 */ /* 0x000fea0003800200 */
.L_x_64:
        /* <DEDUP_REMOVED lines=17> */
.L_x_67:
[----:B------:R-:W-:Y:S05]  /*4100*/  BSYNC.RECONVERGENT B2 ;  /* 0x0000000000027941 */ /* 0x000fea0003800200 */
.L_x_66:
        /* <DEDUP_REMOVED lines=18> */
.L_x_69:
[----:B------:R-:W-:Y:S05]  /*4230*/  BSYNC.RECONVERGENT B2 ;  /* 0x0000000000027941 */ /* 0x000fea0003800200 */
.L_x_68:
        /* <DEDUP_REMOVED lines=17> */
.L_x_71:
[----:B------:R-:W-:Y:S05]  /*4350*/  BSYNC.RECONVERGENT B2 ;  /* 0x0000000000027941 */ /* 0x000fea0003800200 */
.L_x_70:
        /* <DEDUP_REMOVED lines=18> */
.L_x_73:
[----:B------:R-:W-:Y:S05]  /*4480*/  BSYNC.RECONVERGENT B2 ;  /* 0x0000000000027941 */ /* 0x000fea0003800200 */
.L_x_72:
[----:B------:R-:W-:Y:S01]  /*4490*/  FADD R15, R15, R14 ;  /* 0x0000000e0f0f7221 */ /* 0x000fe20000000000 */
[----:B------:R-:W-:-:S04]  /*44a0*/  UIADD3 UR6, UPT, UPT, UR6, 0x4, URZ ;  /* 0x0000000406067890 */ /* 0x000fc8000fffe0ff */
[----:B------:R0:W-:Y:S08]  /*44b0*/  STG.E desc[UR18][R16.64+0xc], R15 ;  /* 0x00000c0f10007986 */ /* 0x0001f0000c101912 */
.L_x_63:
[----:B------:R-:W-:-:S09]  /*44c0*/  UISETP.NE.AND UP0, UPT, UR21, URZ, UPT ;  /* 0x000000ff1500728c */ /* 0x000fd2000bf05270 */
[----:B------:R-:W-:Y:S05]  /*44d0*/  BRA.U !UP0, `(.L_x_32) ;  /* 0x0000000508907547 */ /* 0x000fea000b800000 */
[----:B------:R-:W-:-:S09]  /*44e0*/  UISETP.NE.AND UP0, UPT, UR27, URZ, UPT ;  /* 0x000000ff1b00728c */ /* 0x000fd2000bf05270 */
[----:B------:R-:W-:Y:S05]  /*44f0*/  BRA.U !UP0, `(.L_x_74) ;  /* 0x0000000108e87547 */ /* 0x000fea000b800000 */
[----:B0-----:R-:W0:Y:S01]  /*4500*/  MUFU.RCP R15, R0 ;  /* 0x00000000000f7308 */ /* 0x001e220000001000 */
[----:B------:R-:W1:Y:S01]  /*4510*/  LDCU UR7, c[0x0][0x3c4] ;  /* 0x00007880ff0777ac */ /* 0x000e620008000800 */
[----:B--2---:R-:W-:Y:S01]  /*4520*/  FMUL R17, RZ, R20 ;  /* 0x00000014ff117220 */ /* 0x004fe20000400000 */
        /* <DEDUP_REMOVED lines=14> */
.L_x_76:
[----:B------:R-:W-:Y:S05]  /*4610*/  BSYNC.RECONVERGENT B2 ;  /* 0x0000000000027941 */ /* 0x000fea0003800200 */
.L_x_75:
        /* <DEDUP_REMOVED lines=17> */
.L_x_78:
[----:B------:R-:W-:Y:S05]  /*4730*/  BSYNC.RECONVERGENT B2 ;  /* 0x0000000000027941 */ /* 0x000fea0003800200 */
.L_x_77:
        /* <DEDUP_REMOVED lines=18> */
.L_x_80:
[----:B------:R-:W-:Y:S05]  /*4860*/  BSYNC.RECONVERGENT B2 ;  /* 0x0000000000027941 */ /* 0x000fea0003800200 */
.L_x_79:
[----:B------:R-:W-:Y:S01]  /*4870*/  FADD R15, R2, R15 ;  /* 0x0000000f020f7221 */ /* 0x000fe20000000000 */
[----:B------:R-:W-:-:S04]  /*4880*/  UIADD3 UR6, UPT, UPT, UR6, 0x2, URZ ;  /* 0x0000000206067890 */ /* 0x000fc8000fffe0ff */
[----:B------:R1:W-:Y:S08]  /*4890*/  STG.E desc[UR18][R16.64+0x4], R15 ;  /* 0x0000040f10007986 */ /* 0x0003f0000c101912 */
.L_x_74:
[----:B------:R-:W-:-:S09]  /*48a0*/  UISETP.NE.AND UP0, UPT, UR24, URZ, UPT ;  /* 0x000000ff1800728c */ /* 0x000fd2000bf05270 */
[----:B------:R-:W-:Y:S05]  /*48b0*/  BRA.U !UP0, `(.L_x_32) ;  /* 0x0000000108987547 */ /* 0x000fea000b800000 */
[----:B--2---:R-:W2:Y:S01]  /*48c0*/  MUFU.RCP R3, R0 ;  /* 0x0000000000037308 */ /* 0x004ea20000001000 */
[----:B------:R-:W3:Y:S01]  /*48d0*/  LDCU UR7, c[0x0][0x3c4] ;  /* 0x00007880ff0777ac */ /* 0x000ee20008000800 */
[----:B01----:R-:W-:Y:S01]  /*48e0*/  FMUL R15, RZ, R20 ;  /* 0x00000014ff0f7220 */ /* 0x003fe20000400000 */
[----:B------:R-:W-:Y:S05]  /*48f0*/  BSSY.RECONVERGENT B2, `(.L_x_81) ;  /* 0x000000e000027945 */ /* 0x000fea0003800200 */
[----:B------:R-:W0:Y:S01]  /*4900*/  FCHK P0, R15, R0 ;  /* 0x000000000f007302 */ /* 0x000e220000000000 */
[----:B--2---:R-:W-:Y:S01]  /*4910*/  FFMA R14, -R0, R3, 1 ;  /* 0x3f800000000e7423 */ /* 0x004fe20000000103 */
[----:B---3--:R-:W-:-:S03]  /*4920*/  MOV R17, UR7 ;  /* 0x0000000700117c02 */ /* 0x008fc60008000f00 */
[----:B------:R-:W-:Y:S02]  /*4930*/  FFMA R14, R3, R14, R3 ;  /* 0x0000000e030e7223 */ /* 0x000fe40000000003 */
[----:B------:R-:W-:Y:S02]  /*4940*/  IMAD R16, R18, R17, UR6 ;  /* 0x0000000612107e24 */ /* 0x000fe4000f8e0211 */
[----:B------:R-:W-:-:S04]  /*4950*/  FFMA R3, R14, R15, RZ ;  /* 0x0000000f0e037223 */ /* 0x000fc800000000ff */
[----:B------:R-:W-:-:S04]  /*4960*/  FFMA R2, -R0, R3, R15 ;  /* 0x0000000300027223 */ /* 0x000fc8000000010f */
[----:B------:R-:W-:Y:S01]  /*4970*/  FFMA R14, R14, R2, R3 ;  /* 0x000000020e0e7223 */ /* 0x000fe20000000003 */
[----:B0-----:R-:W-:Y:S06]  /*4980*/  @!P0 BRA `(.L_x_82) ;  /* 0x0000000000108947 */ /* 0x001fec0003800000 */
[----:B------:R-:W-:Y:S02]  /*4990*/  MOV R3, R15 ;  /* 0x0000000f00037202 */ /* 0x000fe40000000f00 */
[----:B------:R-:W-:-:S07]  /*49a0*/  MOV R2, 0x49c0 ;  /* 0x000049c000027802 */ /* 0x000fce0000000f00 */
[----:B------:R-:W-:Y:S05]  /*49b0*/  CALL.REL.NOINC `($__internal_0_$__cuda_sm3x_div_rn_noftz_f32_slowpath) ;  /* 0x0000000000a47944 */ /* 0x000fea0003c00000 */
[----:B------:R-:W-:-:S07]  /*49c0*/  MOV R14, R3 ;  /* 0x00000003000e7202 */ /* 0x000fce0000000f00 */
.L_x_82:
[----:B------:R-:W-:Y:S05]  /*49d0*/  BSYNC.RECONVERGENT B2 ;  /* 0x0000000000027941 */ /* 0x000fea0003800200 */
.L_x_81:
        /* <DEDUP_REMOVED lines=17> */
.L_x_84:
[----:B------:R-:W-:Y:S05]  /*4af0*/  BSYNC.RECONVERGENT B2 ;  /* 0x0000000000027941 */ /* 0x000fea0003800200 */
.L_x_83:
[----:B------:R-:W-:-:S05]  /*4b00*/  FADD R3, R3, R14 ;  /* 0x0000000e03037221 */ /* 0x000fca0000000000 */
[----:B------:R3:W-:Y:S02]  /*4b10*/  STG.E desc[UR18][R16.64], R3 ;  /* 0x0000000310007986 */ /* 0x0007e4000c101912 */
.L_x_32:
[----:B------:R-:W-:Y:S01]  /*4b20*/  ISETP.NE.AND P0, PT, R4, RZ, PT ;  /* 0x000000ff0400720c */ /* 0x000fe20003f05270 */
[----:B01----:R-:W0:Y:S01]  /*4b30*/  LDC.64 R14, c[0x0][0x3a0] ;  /* 0x0000e800ff0e7b82 */ /* 0x003e220000000a00 */
[----:B------:R-:W1:Y:S07]  /*4b40*/  LDCU UR6, c[0x0][0x3b0] ;  /* 0x00007600ff0677ac */ /* 0x000e6e0008000800 */
[----:B--23--:R-:W2:Y:S08]  /*4b50*/  LDC.64 R2, c[0x0][0x3a8] ;  /* 0x0000ea00ff027b82 */ /* 0x00ceb00000000a00 */
[----:B------:R-:W3:Y:S02]  /*4b60*/  @!P0 LDC R12, c[0x0][0x3cc] ;  /* 0x0000f300ff0c8b82 */ /* 0x000ee40000000800 */
[----:B---3--:R-:W-:Y:S01]  /*4b70*/  @!P0 IMAD R17, R12, UR5, R5 ;  /* 0x000000050c118c24 */ /* 0x008fe2000f8e0205 */
[----:B------:R-:W-:-:S03]  /*4b80*/  UIADD3 UR5, UPT, UPT, UR5, 0x1, URZ ;  /* 0x0000000105057890 */ /* 0x000fc6000fffe0ff */
[----:B0-----:R-:W-:Y:S01]  /*4b90*/  @!P0 IMAD.WIDE.U32 R14, R17, 0x4, R14 ;  /* 0x00000004110e8825 */ /* 0x001fe200078e000e */
[----:B-1----:R-:W-:-:S03]  /*4ba0*/  UISETP.NE.AND UP0, UPT, UR5, UR6, UPT ;  /* 0x000000060500728c */ /* 0x002fc6000bf05270 */
[----:B--2---:R-:W-:Y:S01]  /*4bb0*/  @!P0 IMAD.WIDE.U32 R2, R17, 0x4, R2 ;  /* 0x0000000411028825 */ /* 0x004fe200078e0002 */
[----:B------:R2:W-:Y:S04]  /*4bc0*/  @!P0 STG.E desc[UR18][R14.64], R0 ;  /* 0x000000000e008986 */ /* 0x0005e8000c101912 */
[----:B------:R2:W-:Y:S01]  /*4bd0*/  @!P0 STG.E desc[UR18][R2.64], R13 ;  /* 0x0000000d02008986 */ /* 0x0005e2000c101912 */
[----:B------:R-:W-:Y:S05]  /*4be0*/  BRA.U UP0, `(.L_x_85) ;  /* 0xffffffbd00dc7547 */ /* 0x000fea000b83ffff */
.L_x_4:
[----:B------:R-:W3:Y:S01]  /*4bf0*/  LDCU UR5, c[0x0][0x3b4] ;  /* 0x00007680ff0577ac */ /* 0x000ee20008000800 */
[----:B------:R-:W-:-:S04]  /*4c00*/  UIADD3 UR4, UPT, UPT, UR4, 0x1, URZ ;  /* 0x0000000104047890 */ /* 0x000fc8000fffe0ff */
[----:B---3--:R-:W-:Y:S01]  /*4c10*/  UISETP.NE.AND UP0, UPT, UR4, UR5, UPT ;  /* 0x000000050400728c */ /* 0x008fe2000bf05270 */
[----:B------:R-:W-:Y:S08]  /*4c20*/  BAR.SYNC.DEFER_BLOCKING 0x0 ;  /* 0x0000000000007b1d */ /* 0x000ff00000010000 */
[----:B------:R-:W-:Y:S05]  /*4c30*/  BRA.U UP0, `(.L_x_86) ;  /* 0xffffffb500a87547 */ /* 0x000fea000b83ffff */
[----:B------:R-:W-:Y:S05]  /*4c40*/  EXIT ;  /* 0x000000000000794d */ /* 0x000fea0003800000 */
        .weak           $__internal_0_$__cuda_sm3x_div_rn_noftz_f32_slowpath
        .type           $__internal_0_$__cuda_sm3x_div_rn_noftz_f32_slowpath,@function
        .size           $__internal_0_$__cuda_sm3x_div_rn_noftz_f32_slowpath,(.L_x_99 - $__internal_0_$__cuda_sm3x_div_rn_noftz_f32_slowpath)
$__internal_0_$__cuda_sm3x_div_rn_noftz_f32_slowpath:
[----:B------:R-:W-:Y:S01]  /*4c50*/  SHF.R.U32.HI R22, RZ, 0x17, R0 ;  /* 0x00000017ff167819 */ /* 0x000fe20000011600 */
[----:B------:R-:W-:Y:S01]  /*4c60*/  BSSY.RECONVERGENT B0, `(.L_x_87) ;  /* 0x0000065000007945 */ /* 0x000fe20003800200 */
[----:B------:R-:W-:Y:S02]  /*4c70*/  SHF.R.U32.HI R24, RZ, 0x17, R3 ;  /* 0x00000017ff187819 */ /* 0x000fe40000011603 */
[----:B------:R-:W-:Y:S02]  /*4c80*/  LOP3.LUT R22, R22, 0xff, RZ, 0xc0, !PT ;  /* 0x000000ff16167812 */ /* 0x000fe400078ec0ff */
[----:B------:R-:W-:Y:S02]  /*4c90*/  LOP3.LUT R24, R24, 0xff, RZ, 0xc0, !PT ;  /* 0x000000ff18187812 */ /* 0x000fe400078ec0ff */
[----:B------:R-:W-:Y:S02]  /*4ca0*/  IADD3 R25, PT, PT, R22, -0x1, RZ ;  /* 0xffffffff16197810 */ /* 0x000fe40007ffe0ff */
[----:B------:R-:W-:-:S02]  /*4cb0*/  IADD3 R26, PT, PT, R24, -0x1, RZ ;  /* 0xffffffff181a7810 */ /* 0x000fc40007ffe0ff */
[----:B------:R-:W-:Y:S02]  /*4cc0*/  ISETP.GT.U32.AND P0, PT, R25, 0xfd, PT ;  /* 0x000000fd1900780c */ /* 0x000fe40003f04070 */
[----:B------:R-:W-:Y:S02]  /*4cd0*/  MOV R28, R0 ;  /* 0x00000000001c7202 */ /* 0x000fe40000000f00 */
[----:B------:R-:W-:-:S13]  /*4ce0*/  ISETP.GT.U32.OR P0, PT, R26, 0xfd, P0 ;  /* 0x000000fd1a00780c */ /* 0x000fda0000704470 */
[----:B------:R-:W-:Y:S01]  /*4cf0*/  @!P0 MOV R26, RZ ;  /* 0x000000ff001a8202 */ /* 0x000fe20000000f00 */
[----:B------:R-:W-:Y:S06]  /*4d00*/  @!P0 BRA `(.L_x_88) ;  /* 0x0000000000608947 */ /* 0x000fec0003800000 */
[----:B------:R-:W-:Y:S02]  /*4d10*/  FSETP.GTU.FTZ.AND P0, PT, |R3|, +INF , PT ;  /* 0x7f8000000300780b */ /* 0x000fe40003f1c200 */
[----:B------:R-:W-:-:S04]  /*4d20*/  FSETP.GTU.FTZ.AND P1, PT, |R0|, +INF , PT ;  /* 0x7f8000000000780b */ /* 0x000fc80003f3c200 */
[----:B------:R-:W-:-:S13]  /*4d30*/  PLOP3.LUT P0, PT, P0, P1, PT, 0xf8, 0x8f ;  /* 0x00000000008f781c */ /* 0x000fda0000703f70 */
[----:B------:R-:W-:Y:S05]  /*4d40*/  @P0 BRA `(.L_x_89) ;  /* 0x0000000400540947 */ /* 0x000fea0003800000 */
[----:B------:R-:W-:-:S13]  /*4d50*/  LOP3.LUT P0, RZ, R28, 0x7fffffff, R3, 0xc8, !PT ;  /* 0x7fffffff1cff7812 */ /* 0x000fda000780c803 */
[----:B------:R-:W-:Y:S05]  /*4d60*/  @!P0 BRA `(.L_x_90) ;  /* 0x0000000400448947 */ /* 0x000fea0003800000 */
[C---:B------:R-:W-:Y:S02]  /*4d70*/  FSETP.NEU.FTZ.AND P2, PT, |R3|.reuse, +INF , PT ;  /* 0x7f8000000300780b */ /* 0x040fe40003f5d200 */
[----:B------:R-:W-:Y:S02]  /*4d80*/  FSETP.NEU.FTZ.AND P1, PT, |R0|, +INF , PT ;  /* 0x7f8000000000780b */ /* 0x000fe40003f3d200 */
[----:B------:R-:W-:-:S11]  /*4d90*/  FSETP.NEU.FTZ.AND P0, PT, |R3|, +INF , PT ;  /* 0x7f8000000300780b */ /* 0x000fd60003f1d200 */
[----:B------:R-:W-:Y:S05]  /*4da0*/  @!P1 BRA !P2, `(.L_x_90) ;  /* 0x0000000400349947 */ /* 0x000fea0005000000 */
[----:B------:R-:W-:-:S04]  /*4db0*/  LOP3.LUT P2, RZ, R3, 0x7fffffff, RZ, 0xc0, !PT ;  /* 0x7fffffff03ff7812 */ /* 0x000fc8000784c0ff */
[----:B------:R-:W-:-:S13]  /*4dc0*/  PLOP3.LUT P1, PT, P1, P2, PT, 0x2f, 0xf2 ;  /* 0x0000000000f2781c */ /* 0x000fda0000f24577 */
[----:B------:R-:W-:Y:S05]  /*4dd0*/  @P1 BRA `(.L_x_91) ;  /* 0x0000000400201947 */ /* 0x000fea0003800000 */
[----:B------:R-:W-:-:S04]  /*4de0*/  LOP3.LUT P1, RZ, R28, 0x7fffffff, RZ, 0xc0, !PT ;  /* 0x7fffffff1cff7812 */ /* 0x000fc8000782c0ff */
[----:B------:R-:W-:-:S13]  /*4df0*/  PLOP3.LUT P0, PT, P0, P1, PT, 0x2f, 0xf2 ;  /* 0x0000000000f2781c */ /* 0x000fda0000702577 */
[----:B------:R-:W-:Y:S05]  /*4e00*/  @P0 BRA `(.L_x_92) ;  /* 0x0000000400080947 */ /* 0x000fea0003800000 */
[----:B------:R-:W-:Y:S02]  /*4e10*/  IADD3 R26, PT, PT, R24, -0x1, RZ ;  /* 0xffffffff181a7810 */ /* 0x000fe40007ffe0ff */
[----:B------:R-:W-:Y:S02]  /*4e20*/  ISETP.GE.AND P1, PT, R25, RZ, PT ;  /* 0x000000ff1900720c */ /* 0x000fe40003f26270 */
[----:B------:R-:W-:-:S11]  /*4e30*/  ISETP.GE.AND P0, PT, R26, RZ, PT ;  /* 0x000000ff1a00720c */ /* 0x000fd60003f06270 */
[----:B------:R-:W-:Y:S02]  /*4e40*/  @!P1 FFMA R28, R0, 1.84467440737095516160e+19, RZ ;  /* 0x5f800000001c9823 */ /* 0x000fe400000000ff */
[----:B------:R-:W-:Y:S01]  /*4e50*/  @P0 MOV R26, RZ ;  /* 0x000000ff001a0202 */ /* 0x000fe20000000f00 */
[----:B------:R-:W-:Y:S01]  /*4e60*/  @!P0 FFMA R3, R3, 1.84467440737095516160e+19, RZ ;  /* 0x5f80000003038823 */ /* 0x000fe200000000ff */
[----:B------:R-:W-:-:S04]  /*4e70*/  @!P0 MOV R26, 0xffffffc0 ;  /* 0xffffffc0001a8802 */ /* 0x000fc80000000f00 */
[----:B------:R-:W-:-:S07]  /*4e80*/  @!P1 IADD3 R26, PT, PT, R26, 0x40, RZ ;  /* 0x000000401a1a9810 */ /* 0x000fce0007ffe0ff */
.L_x_88:
[----:B------:R-:W-:Y:S01]  /*4e90*/  LEA R29, R22, 0xc0800000, 0x17 ;  /* 0xc0800000161d7811 */ /* 0x000fe200078eb8ff */
[----:B------:R-:W-:Y:S01]  /*4ea0*/  BSSY.RECONVERGENT B1, `(.L_x_93) ;  /* 0x0000036000017945 */ /* 0x000fe20003800200 */
[----:B------:R-:W-:Y:S02]  /*4eb0*/  IADD3 R27, PT, PT, R24, -0x7f, RZ ;  /* 0xffffff81181b7810 */ /* 0x000fe40007ffe0ff */
[----:B------:R-:W-:-:S03]  /*4ec0*/  IADD3 R29, PT, PT, -R29, R28, RZ ;  /* 0x0000001c1d1d7210 */ /* 0x000fc60007ffe1ff */
[----:B------:R-:W-:Y:S01]  /*4ed0*/  IMAD R28, R27, -0x800000, R3 ;  /* 0xff8000001b1c7824 */ /* 0x000fe200078e0203 */
[----:B------:R-:W0:Y:S01]  /*4ee0*/  MUFU.RCP R25, R29 ;  /* 0x0000001d00197308 */ /* 0x000e220000001000 */
[----:B------:R-:W-:Y:S01]  /*4ef0*/  FADD.FTZ R24, -R29, -RZ ;  /* 0x800000ff1d187221 */ /* 0x000fe20000010100 */
[----:B------:R-:W-:-:S04]  /*4f00*/  IADD3 R27, PT, PT, R27, 0x7f, -R22 ;  /* 0x0000007f1b1b7810 */ /* 0x000fc80007ffe816 */
[----:B------:R-:W-:Y:S01]  /*4f10*/  IADD3 R27, PT, PT, R27, R26, RZ ;  /* 0x0000001a1b1b7210 */ /* 0x000fe20007ffe0ff */
[----:B0-----:R-:W-:-:S04]  /*4f20*/  FFMA R22, R25, R24, 1 ;  /* 0x3f80000019167423 */ /* 0x001fc80000000018 */
[----:B------:R-:W-:-:S04]  /*4f30*/  FFMA R3, R25, R22, R25 ;  /* 0x0000001619037223 */ /* 0x000fc80000000019 */
[----:B------:R-:W-:-:S04]  /*4f40*/  FFMA R25, R28, R3, RZ ;  /* 0x000000031c197223 */ /* 0x000fc800000000ff */
[----:B------:R-:W-:-:S04]  /*4f50*/  FFMA R22, R24, R25, R28 ;  /* 0x0000001918167223 */ /* 0x000fc8000000001c */
[----:B------:R-:W-:-:S04]  /*4f60*/  FFMA R25, R3, R22, R25 ;  /* 0x0000001603197223 */ /* 0x000fc80000000019 */
[----:B------:R-:W-:-:S04]  /*4f70*/  FFMA R22, R24, R25, R28 ;  /* 0x0000001918167223 */ /* 0x000fc8000000001c */
[----:B------:R-:W-:-:S05]  /*4f80*/  FFMA R28, R3, R22, R25 ;  /* 0x00000016031c7223 */ /* 0x000fca0000000019 */
[----:B------:R-:W-:-:S04]  /*4f90*/  SHF.R.U32.HI R24, RZ, 0x17, R28 ;  /* 0x00000017ff187819 */ /* 0x000fc8000001161c */
[----:B------:R-:W-:-:S04]  /*4fa0*/  LOP3.LUT R24, R24, 0xff, RZ, 0xc0, !PT ;  /* 0x000000ff18187812 */ /* 0x000fc800078ec0ff */
[----:B------:R-:W-:-:S04]  /*4fb0*/  IADD3 R24, PT, PT, R24, R27, RZ ;  /* 0x0000001b18187210 */ /* 0x000fc80007ffe0ff */
[----:B------:R-:W-:-:S04]  /*4fc0*/  IADD3 R26, PT, PT, R24, -0x1, RZ ;  /* 0xffffffff181a7810 */ /* 0x000fc80007ffe0ff */
[----:B------:R-:W-:-:S13]  /*4fd0*/  ISETP.GE.U32.AND P0, PT, R26, 0xfe, PT ;  /* 0x000000fe1a00780c */ /* 0x000fda0003f06070 */
[----:B------:R-:W-:Y:S05]  /*4fe0*/  @!P0 BRA `(.L_x_94) ;  /* 0x0000000000808947 */ /* 0x000fea0003800000 */
[----:B------:R-:W-:-:S13]  /*4ff0*/  ISETP.GT.AND P0, PT, R24, 0xfe, PT ;  /* 0x000000fe1800780c */ /* 0x000fda0003f04270 */
[----:B------:R-:W-:Y:S05]  /*5000*/  @P0 BRA `(.L_x_95) ;  /* 0x00000000006c0947 */ /* 0x000fea0003800000 */
[----:B------:R-:W-:-:S13]  /*5010*/  ISETP.GE.AND P0, PT, R24, 0x1, PT ;  /* 0x000000011800780c */ /* 0x000fda0003f06270 */
[----:B------:R-:W-:Y:S05]  /*5020*/  @P0 BRA `(.L_x_96) ;  /* 0x0000000000740947 */ /* 0x000fea0003800000 */
[----:B------:R-:W-:Y:S02]  /*5030*/  ISETP.GE.AND P0, PT, R24, -0x18, PT ;  /* 0xffffffe81800780c */ /* 0x000fe40003f06270 */
[----:B------:R-:W-:-:S11]  /*5040*/  LOP3.LUT R28, R28, 0x80000000, RZ, 0xc0, !PT ;  /* 0x800000001c1c7812 */ /* 0x000fd600078ec0ff */
[----:B------:R-:W-:Y:S05]  /*5050*/  @!P0 BRA `(.L_x_96) ;  /* 0x0000000000688947 */ /* 0x000fea0003800000 */
[CCC-:B------:R-:W-:Y:S01]  /*5060*/  FFMA.RP R27, R3.reuse, R22.reuse, R25.reuse ;  /* 0x00000016031b7223 */ /* 0x1c0fe20000008019 */
[CCC-:B------:R-:W-:Y:S01]  /*5070*/  FFMA.RM R26, R3.reuse, R22.reuse, R25.reuse ;  /* 0x00000016031a7223 */ /* 0x1c0fe20000004019 */
[----:B------:R-:W-:Y:S01]  /*5080*/  FFMA.RZ R3, R3, R22, R25 ;  /* 0x0000001603037223 */ /* 0x000fe2000000c019 */
[C---:B------:R-:W-:Y:S02]  /*5090*/  IADD3 R22, PT, PT, R24.reuse, 0x20, RZ ;  /* 0x0000002018167810 */ /* 0x040fe40007ffe0ff */
[C---:B------:R-:W-:Y:S02]  /*50a0*/  ISETP.NE.AND P2, PT, R24.reuse, RZ, PT ;  /* 0x000000ff1800720c */ /* 0x040fe40003f45270 */
[----:B------:R-:W-:Y:S02]  /*50b0*/  LOP3.LUT R3, R3, 0x7fffff, RZ, 0xc0, !PT ;  /* 0x007fffff03037812 */ /* 0x000fe400078ec0ff */
[----:B------:R-:W-:Y:S02]  /*50c0*/  ISETP.NE.AND P1, PT, R24, RZ, PT ;  /* 0x000000ff1800720c */ /* 0x000fe40003f25270 */
[----:B------:R-:W-:-:S02]  /*50d0*/  LOP3.LUT R3, R3, 0x800000, RZ, 0xfc, !PT ;  /* 0x0080000003037812 */ /* 0x000fc400078efcff */
[----:B------:R-:W-:Y:S02]  /*50e0*/  IADD3 R24, PT, PT, -R24, RZ, RZ ;  /* 0x000000ff18187210 */ /* 0x000fe40007ffe1ff */
[----:B------:R-:W-:Y:S02]  /*50f0*/  SHF.L.U32 R22, R3, R22, RZ ;  /* 0x0000001603167219 */ /* 0x000fe400000006ff */
[----:B------:R-:W-:Y:S02]  /*5100*/  FSETP.NEU.FTZ.AND P0, PT, R27, R26, PT ;  /* 0x0000001a1b00720b */ /* 0x000fe40003f1d000 */
[----:B------:R-:W-:Y:S02]  /*5110*/  SEL R24, R24, RZ, P2 ;  /* 0x000000ff18187207 */ /* 0x000fe40001000000 */
[----:B------:R-:W-:Y:S02]  /*5120*/  ISETP.NE.AND P1, PT, R22, RZ, P1 ;  /* 0x000000ff1600720c */ /* 0x000fe40000f25270 */
[----:B------:R-:W-:-:S02]  /*5130*/  SHF.R.U32.HI R24, RZ, R24, R3 ;  /* 0x00000018ff187219 */ /* 0x000fc40000011603 */
[----:B------:R-:W-:Y:S02]  /*5140*/  PLOP3.LUT P0, PT, P0, P1, PT, 0xf8, 0x8f ;  /* 0x00000000008f781c */ /* 0x000fe40000703f70 */
[----:B------:R-:W-:Y:S02]  /*5150*/  SHF.R.U32.HI R22, RZ, 0x1, R24 ;  /* 0x00000001ff167819 */ /* 0x000fe40000011618 */
[----:B------:R-:W-:-:S04]  /*5160*/  SEL R3, RZ, 0x1, !P0 ;  /* 0x00000001ff037807 */ /* 0x000fc80004000000 */
[----:B------:R-:W-:-:S04]  /*5170*/  LOP3.LUT R3, R3, 0x1, R22, 0xf8, !PT ;  /* 0x0000000103037812 */ /* 0x000fc800078ef816 */
[----:B------:R-:W-:-:S04]  /*5180*/  LOP3.LUT R3, R3, R24, RZ, 0xc0, !PT ;  /* 0x0000001803037212 */ /* 0x000fc800078ec0ff */
[----:B------:R-:W-:-:S04]  /*5190*/  IADD3 R3, PT, PT, R22, R3, RZ ;  /* 0x0000000316037210 */ /* 0x000fc80007ffe0ff */
[----:B------:R-:W-:Y:S01]  /*51a0*/  LOP3.LUT R28, R3, R28, RZ, 0xfc, !PT ;  /* 0x0000001c031c7212 */ /* 0x000fe200078efcff */
[----:B------:R-:W-:Y:S06]  /*51b0*/  BRA `(.L_x_96) ;  /* 0x0000000000107947 */ /* 0x000fec0003800000 */
.L_x_95:
[----:B------:R-:W-:-:S04]  /*51c0*/  LOP3.LUT R28, R28, 0x80000000, RZ, 0xc0, !PT ;  /* 0x800000001c1c7812 */ /* 0x000fc800078ec0ff */
[----:B------:R-:W-:Y:S01]  /*51d0*/  LOP3.LUT R28, R28, 0x7f800000, RZ, 0xfc, !PT ;  /* 0x7f8000001c1c7812 */ /* 0x000fe200078efcff */
[----:B------:R-:W-:Y:S06]  /*51e0*/  BRA `(.L_x_96) ;  /* 0x0000000000047947 */ /* 0x000fec0003800000 */
.L_x_94:
[----:B------:R-:W-:-:S07]  /*51f0*/  LEA R28, R27, R28, 0x17 ;  /* 0x0000001c1b1c7211 */ /* 0x000fce00078eb8ff */
.L_x_96:
[----:B------:R-:W-:Y:S05]  /*5200*/  BSYNC.RECONVERGENT B1 ;  /* 0x0000000000017941 */ /* 0x000fea0003800200 */
.L_x_93:
[----:B------:R-:W-:Y:S01]  /*5210*/  MOV R3, R28 ;  /* 0x0000001c00037202 */ /* 0x000fe20000000f00 */
[----:B------:R-:W-:Y:S06]  /*5220*/  BRA `(.L_x_97) ;  /* 0x0000000000207947 */ /* 0x000fec0003800000 */
.L_x_92:
[----:B------:R-:W-:-:S04]  /*5230*/  LOP3.LUT R3, R28, 0x80000000, R3, 0x48, !PT ;  /* 0x800000001c037812 */ /* 0x000fc800078e4803 */
[----:B------:R-:W-:Y:S01]  /*5240*/  LOP3.LUT R3, R3, 0x7f800000, RZ, 0xfc, !PT ;  /* 0x7f80000003037812 */ /* 0x000fe200078efcff */
[----:B------:R-:W-:Y:S06]  /*5250*/  BRA `(.L_x_97) ;  /* 0x0000000000147947 */ /* 0x000fec0003800000 */
.L_x_91:
[----:B------:R-:W-:Y:S01]  /*5260*/  LOP3.LUT R3, R28, 0x80000000, R3, 0x48, !PT ;  /* 0x800000001c037812 */ /* 0x000fe200078e4803 */
[----:B------:R-:W-:Y:S06]  /*5270*/  BRA `(.L_x_97) ;  /* 0x00000000000c7947 */ /* 0x000fec0003800000 */
.L_x_90:
[----:B------:R-:W0:Y:S01]  /*5280*/  MUFU.RSQ R3, -QNAN ;  /* 0xffc0000000037908 */ /* 0x000e220000001400 */
[----:B------:R-:W-:Y:S05]  /*5290*/  BRA `(.L_x_97) ;  /* 0x0000000000047947 */ /* 0x000fea0003800000 */
.L_x_89:
[----:B------:R-:W-:-:S07]  /*52a0*/  FADD.FTZ R3, R3, R0 ;  /* 0x0000000003037221 */ /* 0x000fce0000010000 */
.L_x_97:
[----:B------:R-:W-:Y:S05]  /*52b0*/  BSYNC.RECONVERGENT B0 ;  /* 0x0000000000007941 */ /* 0x000fea0003800200 */
.L_x_87:
[----:B------:R-:W-:Y:S01]  /*52c0*/  HFMA2 R25, -RZ, RZ, 0, 0 ;  /* 0x00000000ff197431 */ /* 0x000fe200000001ff */
[----:B------:R-:W-:-:S04]  /*52d0*/  MOV R24, R2 ;  /* 0x0000000200187202 */ /* 0x000fc80000000f00 */
[----:B0-----:R-:W-:Y:S05]  /*52e0*/  RET.REL.NODEC R24 `(_Z10flash_attnPfS_S_S_S_S_iiiiiiiif) ;  /* 0xffffffac18447950 */ /* 0x001fea0003c3ffff */
.L_x_98:
[----:B------:R-:W-:-:S00]  /*52f0*/  BRA `(.L_x_98) ;  /* 0xfffffffc00fc7947 */ /* 0x000fc0000383ffff */
[----:B------:R-:W-:-:S00]  /*5300*/  NOP ;  /* 0x0000000000007918 */ /* 0x000fc00000000000 */
[----:B------:R-:W-:-:S00]  /*5310*/  NOP ;  /* 0x0000000000007918 */ /* 0x000fc00000000000 */
[----:B------:R-:W-:-:S00]  /*5320*/  NOP ;  /* 0x0000000000007918 */ /* 0x000fc00000000000 */
[----:B------:R-:W-:-:S00]  /*5330*/  NOP ;  /* 0x0000000000007918 */ /* 0x000fc00000000000 */
[----:B------:R-:W-:-:S00]  /*5340*/  NOP ;  /* 0x0000000000007918 */ /* 0x000fc00000000000 */
[----:B------:R-:W-:-:S00]  /*5350*/  NOP ;  /* 0x0000000000007918 */ /* 0x000fc00000000000 */
[----:B------:R-:W-:-:S00]  /*5360*/  NOP ;  /* 0x0000000000007918 */ /* 0x000fc00000000000 */
[----:B------:R-:W-:-:S00]  /*5370*/  NOP ;  /* 0x0000000000007918 */ /* 0x000fc00000000000 */
.L_x_99:


//--------------------- .nv.shared._Z10flash_attnPfS_S_S_S_S_iiiiiiiif --------------------------
	.section	.nv.shared._Z10flash_attnPfS_S_S_S_S_iiiiiiiif,"aw",@nobits
	.sectionflags	@""
	.align	16
	.zero		1024


//--------------------- .nv.shared.reserved.0     --------------------------
	.section	.nv.shared.reserved.0,"aw",@nobits
	.weak		__nv_reservedSMEM_offset_0_alias
	.size		__nv_reservedSMEM_offset_0_alias, 0, 64
	.other		__nv_reservedSMEM_offset_0_alias,@"STO_CUDA_RESERVED_SHARED STV_DEFAULT"
__nv_reservedSMEM_offset_0_alias:
	.zero		0
	.zero		64


//--------------------- .nv.constant0._Z10flash_attnPfS_S_S_S_S_iiiiiiiif --------------------------
	.section	.nv.constant0._Z10flash_attnPfS_S_S_S_S_iiiiiiiif,"a",@progbits
	.sectionflags	@""
	.align	4
.nv.constant0._Z10flash_attnPfS_S_S_S_S_iiiiiiiif:
	.zero		980


//--------------------- SYMBOLS --------------------------

	.type		.nv.reservedSmem.offset0,@object
	.size		.nv.reservedSmem.offset0,0x4
	.type		.nv.reservedSmem.cap,@object
	.size		.nv.reservedSmem.cap,0x4
